//
// Generated by NVIDIA NVVM Compiler
//
// Compiler Build ID: CL-36424714
// Cuda compilation tools, release 13.0, V13.0.88
// Based on NVVM 20.0.0
//

.version 9.0
.target sm_100
.address_size 64

	// .globl	_Z10pad_kernelPfS_iiiiiii
.extern .func  (.param .b32 func_retval0) vprintf
(
	.param .b64 vprintf_param_0,
	.param .b64 vprintf_param_1
)
;
// _ZZ18max_pool_2D_kernelPfS_iiiiiE4part has been demoted
// _ZZ13conv2D_kernelPfiiiS_iiS_iiiE4part has been demoted
// _ZZ13conv2D_kernelPfiiiS_iiS_iiiE14channel_kernel has been demoted
// _ZZ14FC_relu_kernelPfiS_iS_E11block_value has been demoted
.global .align 1 .b8 $str[22] = {109, 97, 120, 95, 112, 111, 111, 108, 105, 110, 103, 95, 118, 97, 117, 101, 58, 32, 37, 102, 10};

.visible .entry _Z10pad_kernelPfS_iiiiiii(
	.param .u64 .ptr .align 1 _Z10pad_kernelPfS_iiiiiii_param_0,
	.param .u64 .ptr .align 1 _Z10pad_kernelPfS_iiiiiii_param_1,
	.param .u32 _Z10pad_kernelPfS_iiiiiii_param_2,
	.param .u32 _Z10pad_kernelPfS_iiiiiii_param_3,
	.param .u32 _Z10pad_kernelPfS_iiiiiii_param_4,
	.param .u32 _Z10pad_kernelPfS_iiiiiii_param_5,
	.param .u32 _Z10pad_kernelPfS_iiiiiii_param_6,
	.param .u32 _Z10pad_kernelPfS_iiiiiii_param_7,
	.param .u32 _Z10pad_kernelPfS_iiiiiii_param_8
)
{
	.reg .pred 	%p<11>;
	.reg .b32 	%r<27>;
	.reg .b32 	%f<5>;
	.reg .b64 	%rd<9>;

	ld.param.u64 	%rd1, [_Z10pad_kernelPfS_iiiiiii_param_0];
	ld.param.u64 	%rd2, [_Z10pad_kernelPfS_iiiiiii_param_1];
	ld.param.u32 	%r5, [_Z10pad_kernelPfS_iiiiiii_param_2];
	ld.param.u32 	%r6, [_Z10pad_kernelPfS_iiiiiii_param_3];
	ld.param.u32 	%r9, [_Z10pad_kernelPfS_iiiiiii_param_4];
	ld.param.u32 	%r7, [_Z10pad_kernelPfS_iiiiiii_param_5];
	ld.param.u32 	%r8, [_Z10pad_kernelPfS_iiiiiii_param_6];
	ld.param.u32 	%r10, [_Z10pad_kernelPfS_iiiiiii_param_7];
	ld.param.u32 	%r11, [_Z10pad_kernelPfS_iiiiiii_param_8];
	mov.u32 	%r12, %ctaid.y;
	mov.u32 	%r13, %ntid.y;
	mov.u32 	%r14, %tid.y;
	mad.lo.s32 	%r1, %r12, %r13, %r14;
	mov.u32 	%r15, %ctaid.x;
	mov.u32 	%r16, %ntid.x;
	mov.u32 	%r17, %tid.x;
	mad.lo.s32 	%r2, %r15, %r16, %r17;
	mov.u32 	%r18, %ctaid.z;
	mad.lo.s32 	%r19, %r11, %r18, %r1;
	mad.lo.s32 	%r3, %r19, %r10, %r2;
	mul.lo.s32 	%r4, %r6, %r18;
	max.s32 	%r20, %r1, %r2;
	setp.ge.s32 	%p1, %r20, %r11;
	setp.ge.s32 	%p2, %r18, %r9;
	or.pred  	%p3, %p2, %p1;
	@%p3 bra 	$L__BB0_4;
	setp.lt.s32 	%p4, %r1, %r8;
	add.s32 	%r21, %r8, %r6;
	setp.ge.s32 	%p5, %r1, %r21;
	setp.lt.s32 	%p6, %r2, %r7;
	or.pred  	%p7, %p4, %p6;
	or.pred  	%p8, %p7, %p5;
	add.s32 	%r22, %r7, %r5;
	setp.ge.s32 	%p9, %r2, %r22;
	or.pred  	%p10, %p8, %p9;
	mov.f32 	%f4, 0f00000000;
	@%p10 bra 	$L__BB0_3;
	sub.s32 	%r23, %r1, %r8;
	add.s32 	%r24, %r23, %r4;
	sub.s32 	%r25, %r2, %r7;
	mad.lo.s32 	%r26, %r24, %r5, %r25;
	cvta.to.global.u64 	%rd3, %rd1;
	mul.wide.s32 	%rd4, %r26, 4;
	add.s64 	%rd5, %rd3, %rd4;
	ld.global.f32 	%f4, [%rd5];
$L__BB0_3:
	cvta.to.global.u64 	%rd6, %rd2;
	mul.wide.s32 	%rd7, %r3, 4;
	add.s64 	%rd8, %rd6, %rd7;
	st.global.f32 	[%rd8], %f4;
$L__BB0_4:
	ret;

}
	// .globl	_Z18max_pool_2D_kernelPfS_iiiii
.visible .entry _Z18max_pool_2D_kernelPfS_iiiii(
	.param .u64 .ptr .align 1 _Z18max_pool_2D_kernelPfS_iiiii_param_0,
	.param .u64 .ptr .align 1 _Z18max_pool_2D_kernelPfS_iiiii_param_1,
	.param .u32 _Z18max_pool_2D_kernelPfS_iiiii_param_2,
	.param .u32 _Z18max_pool_2D_kernelPfS_iiiii_param_3,
	.param .u32 _Z18max_pool_2D_kernelPfS_iiiii_param_4,
	.param .u32 _Z18max_pool_2D_kernelPfS_iiiii_param_5,
	.param .u32 _Z18max_pool_2D_kernelPfS_iiiii_param_6
)
{
	.local .align 8 .b8 	__local_depot1[8];
	.reg .b64 	%SP;
	.reg .b64 	%SPL;
	.reg .pred 	%p<15>;
	.reg .b32 	%r<36>;
	.reg .b32 	%f<12>;
	.reg .b64 	%rd<13>;
	.reg .b64 	%fd<2>;
	// demoted variable
	.shared .align 4 .b8 _ZZ18max_pool_2D_kernelPfS_iiiiiE4part[4096];
	mov.u64 	%SPL, __local_depot1;
	cvta.local.u64 	%SP, %SPL;
	ld.param.u64 	%rd1, [_Z18max_pool_2D_kernelPfS_iiiii_param_0];
	ld.param.u64 	%rd2, [_Z18max_pool_2D_kernelPfS_iiiii_param_1];
	ld.param.u32 	%r14, [_Z18max_pool_2D_kernelPfS_iiiii_param_2];
	ld.param.u32 	%r15, [_Z18max_pool_2D_kernelPfS_iiiii_param_3];
	ld.param.u32 	%r12, [_Z18max_pool_2D_kernelPfS_iiiii_param_5];
	ld.param.u32 	%r13, [_Z18max_pool_2D_kernelPfS_iiiii_param_6];
	mov.u32 	%r1, %tid.y;
	mov.u32 	%r2, %tid.x;
	mov.u32 	%r3, %ctaid.y;
	mov.u32 	%r4, %ctaid.x;
	mov.u32 	%r5, %ntid.y;
	mad.lo.s32 	%r16, %r3, %r5, %r1;
	mov.u32 	%r6, %ntid.x;
	mad.lo.s32 	%r17, %r4, %r6, %r2;
	mov.u32 	%r7, %ctaid.z;
	mad.lo.s32 	%r18, %r15, %r7, %r16;
	mad.lo.s32 	%r8, %r18, %r14, %r17;
	setp.ge.s32 	%p1, %r16, %r15;
	setp.ge.s32 	%p2, %r17, %r14;
	mov.f32 	%f11, 0f00000000;
	or.pred  	%p3, %p2, %p1;
	@%p3 bra 	$L__BB1_2;
	cvta.to.global.u64 	%rd3, %rd1;
	mul.wide.s32 	%rd4, %r8, 4;
	add.s64 	%rd5, %rd3, %rd4;
	ld.global.f32 	%f11, [%rd5];
$L__BB1_2:
	shl.b32 	%r19, %r1, 6;
	mov.u32 	%r20, _ZZ18max_pool_2D_kernelPfS_iiiiiE4part;
	add.s32 	%r9, %r20, %r19;
	shl.b32 	%r22, %r2, 2;
	add.s32 	%r23, %r9, %r22;
	st.shared.f32 	[%r23], %f11;
	bar.sync 	0;
	shr.u32 	%r24, %r5, 1;
	shr.u32 	%r25, %r6, 1;
	mad.lo.s32 	%r26, %r24, %r3, %r1;
	mad.lo.s32 	%r11, %r25, %r4, %r2;
	setp.ge.u32 	%p4, %r1, %r24;
	setp.ge.u32 	%p5, %r2, %r25;
	or.pred  	%p6, %p4, %p5;
	setp.ge.s32 	%p7, %r26, %r13;
	or.pred  	%p8, %p6, %p7;
	setp.ge.s32 	%p9, %r11, %r12;
	or.pred  	%p10, %p8, %p9;
	@%p10 bra 	$L__BB1_5;
	mad.lo.s32 	%r28, %r13, %r7, %r26;
	mad.lo.s32 	%r29, %r28, %r12, %r11;
	shl.b32 	%r31, %r2, 3;
	add.s32 	%r32, %r19, %r31;
	add.s32 	%r33, %r9, %r32;
	ld.shared.f32 	%f5, [%r33];
	ld.shared.f32 	%f6, [%r33+4];
	setp.lt.f32 	%p11, %f5, %f6;
	selp.f32 	%f7, %f6, %f5, %p11;
	ld.shared.f32 	%f8, [%r33+64];
	setp.lt.f32 	%p12, %f7, %f8;
	selp.f32 	%f9, %f8, %f7, %p12;
	ld.shared.f32 	%f10, [%r33+68];
	setp.lt.f32 	%p13, %f9, %f10;
	selp.f32 	%f3, %f10, %f9, %p13;
	cvta.to.global.u64 	%rd6, %rd2;
	mul.wide.u32 	%rd7, %r29, 4;
	add.s64 	%rd8, %rd6, %rd7;
	st.global.f32 	[%rd8], %f3;
	setp.leu.f32 	%p14, %f3, 0f00000000;
	@%p14 bra 	$L__BB1_5;
	cvt.f64.f32 	%fd1, %f3;
	add.u64 	%rd9, %SP, 0;
	add.u64 	%rd10, %SPL, 0;
	st.local.f64 	[%rd10], %fd1;
	mov.u64 	%rd11, $str;
	cvta.global.u64 	%rd12, %rd11;
	{ // callseq 0, 0
	.param .b64 param0;
	st.param.b64 	[param0], %rd12;
	.param .b64 param1;
	st.param.b64 	[param1], %rd9;
	.param .b32 retval0;
	call.uni (retval0), 
	vprintf, 
	(
	param0, 
	param1
	);
	ld.param.b32 	%r34, [retval0];
	} // callseq 0
$L__BB1_5:
	ret;

}
	// .globl	_Z13conv2D_kernelPfiiiS_iiS_iii
.visible .entry _Z13conv2D_kernelPfiiiS_iiS_iii(
	.param .u64 .ptr .align 1 _Z13conv2D_kernelPfiiiS_iiS_iii_param_0,
	.param .u32 _Z13conv2D_kernelPfiiiS_iiS_iii_param_1,
	.param .u32 _Z13conv2D_kernelPfiiiS_iiS_iii_param_2,
	.param .u32 _Z13conv2D_kernelPfiiiS_iiS_iii_param_3,
	.param .u64 .ptr .align 1 _Z13conv2D_kernelPfiiiS_iiS_iii_param_4,
	.param .u32 _Z13conv2D_kernelPfiiiS_iiS_iii_param_5,
	.param .u32 _Z13conv2D_kernelPfiiiS_iiS_iii_param_6,
	.param .u64 .ptr .align 1 _Z13conv2D_kernelPfiiiS_iiS_iii_param_7,
	.param .u32 _Z13conv2D_kernelPfiiiS_iiS_iii_param_8,
	.param .u32 _Z13conv2D_kernelPfiiiS_iiS_iii_param_9,
	.param .u32 _Z13conv2D_kernelPfiiiS_iiS_iii_param_10
)
{
	.reg .pred 	%p<28>;
	.reg .b32 	%r<104>;
	.reg .b32 	%f<77>;
	.reg .b64 	%rd<16>;
	// demoted variable
	.shared .align 4 .b8 _ZZ13conv2D_kernelPfiiiS_iiS_iiiE4part[4096];
	// demoted variable
	.shared .align 4 .b8 _ZZ13conv2D_kernelPfiiiS_iiS_iiiE14channel_kernel[400];
	ld.param.u32 	%r34, [_Z13conv2D_kernelPfiiiS_iiS_iii_param_1];
	ld.param.u32 	%r35, [_Z13conv2D_kernelPfiiiS_iiS_iii_param_2];
	ld.param.u32 	%r36, [_Z13conv2D_kernelPfiiiS_iiS_iii_param_3];
	ld.param.u32 	%r37, [_Z13conv2D_kernelPfiiiS_iiS_iii_param_5];
	ld.param.u32 	%r38, [_Z13conv2D_kernelPfiiiS_iiS_iii_param_6];
	ld.param.u32 	%r41, [_Z13conv2D_kernelPfiiiS_iiS_iii_param_8];
	ld.param.u32 	%r42, [_Z13conv2D_kernelPfiiiS_iiS_iii_param_9];
	mov.u32 	%r1, %tid.y;
	mov.u32 	%r2, %tid.x;
	mov.u32 	%r43, %ctaid.y;
	mov.u32 	%r44, %ctaid.x;
	mov.u32 	%r45, %ntid.y;
	sub.s32 	%r46, %r45, %r38;
	add.s32 	%r47, %r46, 1;
	mov.u32 	%r48, %ntid.x;
	sub.s32 	%r49, %r48, %r37;
	add.s32 	%r50, %r49, 1;
	mad.lo.s32 	%r51, %r43, %r46, %r43;
	add.s32 	%r52, %r51, %r1;
	mad.lo.s32 	%r53, %r44, %r49, %r44;
	add.s32 	%r54, %r53, %r2;
	setp.ge.s32 	%p5, %r1, %r47;
	setp.ge.s32 	%p6, %r2, %r50;
	or.pred  	%p7, %p6, %p5;
	setp.ge.s32 	%p8, %r52, %r42;
	or.pred  	%p9, %p7, %p8;
	setp.ge.s32 	%p10, %r54, %r41;
	or.pred  	%p1, %p9, %p10;
	mov.u32 	%r5, %ctaid.z;
	setp.lt.s32 	%p11, %r36, 1;
	mov.f32 	%f74, 0f00000000;
	@%p11 bra 	$L__BB2_21;
	setp.lt.s32 	%p12, %r1, %r38;
	setp.lt.s32 	%p13, %r2, %r37;
	and.pred  	%p2, %p13, %p12;
	mul.lo.s32 	%r6, %r36, %r5;
	shl.b32 	%r56, %r1, 7;
	mov.u32 	%r57, _ZZ13conv2D_kernelPfiiiS_iiS_iiiE4part;
	add.s32 	%r7, %r57, %r56;
	and.b32  	%r8, %r38, 7;
	and.b32  	%r9, %r38, 3;
	min.s32 	%r58, %r37, %r38;
	setp.lt.s32 	%p14, %r58, 1;
	or.pred  	%p3, %p14, %p1;
	and.b32  	%r10, %r38, 2147483640;
	and.b32  	%r11, %r38, 1;
	neg.s32 	%r12, %r10;
	shl.b32 	%r59, %r2, 2;
	add.s32 	%r60, %r56, %r59;
	add.s32 	%r61, %r60, %r57;
	add.s32 	%r13, %r61, 16;
	setp.lt.s32 	%p15, %r54, %r34;
	setp.lt.s32 	%p16, %r52, %r35;
	and.pred  	%p4, %p16, %p15;
	mov.f32 	%f74, 0f00000000;
	mov.b32 	%r96, 0;
	not.pred 	%p17, %p2;
	not.pred 	%p18, %p4;
$L__BB2_2:
	@%p17 bra 	$L__BB2_4;
	ld.param.u64 	%rd14, [_Z13conv2D_kernelPfiiiS_iiS_iii_param_4];
	add.s32 	%r62, %r96, %r6;
	mad.lo.s32 	%r63, %r62, %r38, %r1;
	mad.lo.s32 	%r64, %r63, %r37, %r2;
	cvta.to.global.u64 	%rd4, %rd14;
	mul.wide.s32 	%rd5, %r64, 4;
	add.s64 	%rd6, %rd4, %rd5;
	ld.global.f32 	%f19, [%rd6];
	mov.u32 	%r65, _ZZ13conv2D_kernelPfiiiS_iiS_iiiE14channel_kernel;
	mad.lo.s32 	%r66, %r1, 40, %r65;
	add.s32 	%r68, %r66, %r59;
	st.shared.f32 	[%r68], %f19;
$L__BB2_4:
	@%p18 bra 	$L__BB2_6;
	ld.param.u64 	%rd13, [_Z13conv2D_kernelPfiiiS_iiS_iii_param_0];
	mad.lo.s32 	%r69, %r96, %r35, %r52;
	mad.lo.s32 	%r70, %r69, %r34, %r54;
	cvta.to.global.u64 	%rd7, %rd13;
	mul.wide.s32 	%rd8, %r70, 4;
	add.s64 	%rd9, %rd7, %rd8;
	ld.global.f32 	%f20, [%rd9];
	add.s32 	%r72, %r7, %r59;
	st.shared.f32 	[%r72], %f20;
$L__BB2_6:
	bar.sync 	0;
	@%p3 bra 	$L__BB2_20;
	mov.b32 	%r97, 0;
$L__BB2_8:
	setp.lt.u32 	%p19, %r38, 8;
	shl.b32 	%r16, %r97, 7;
	mov.b32 	%r102, 0;
	@%p19 bra 	$L__BB2_11;
	mov.u32 	%r75, _ZZ13conv2D_kernelPfiiiS_iiS_iiiE14channel_kernel;
	mad.lo.s32 	%r76, %r97, 40, %r75;
	add.s32 	%r99, %r76, 16;
	add.s32 	%r98, %r13, %r16;
	mov.u32 	%r100, %r12;
$L__BB2_10:
	.pragma "nounroll";
	ld.shared.f32 	%f22, [%r99+-16];
	ld.shared.f32 	%f23, [%r98+-16];
	fma.rn.f32 	%f24, %f22, %f23, %f74;
	ld.shared.f32 	%f25, [%r99+-12];
	ld.shared.f32 	%f26, [%r98+-12];
	fma.rn.f32 	%f27, %f25, %f26, %f24;
	ld.shared.f32 	%f28, [%r99+-8];
	ld.shared.f32 	%f29, [%r98+-8];
	fma.rn.f32 	%f30, %f28, %f29, %f27;
	ld.shared.f32 	%f31, [%r99+-4];
	ld.shared.f32 	%f32, [%r98+-4];
	fma.rn.f32 	%f33, %f31, %f32, %f30;
	ld.shared.f32 	%f34, [%r99];
	ld.shared.f32 	%f35, [%r98];
	fma.rn.f32 	%f36, %f34, %f35, %f33;
	ld.shared.f32 	%f37, [%r99+4];
	ld.shared.f32 	%f38, [%r98+4];
	fma.rn.f32 	%f39, %f37, %f38, %f36;
	ld.shared.f32 	%f40, [%r99+8];
	ld.shared.f32 	%f41, [%r98+8];
	fma.rn.f32 	%f42, %f40, %f41, %f39;
	ld.shared.f32 	%f43, [%r99+12];
	ld.shared.f32 	%f44, [%r98+12];
	fma.rn.f32 	%f74, %f43, %f44, %f42;
	add.s32 	%r100, %r100, 8;
	add.s32 	%r99, %r99, 32;
	add.s32 	%r98, %r98, 32;
	setp.ne.s32 	%p20, %r100, 0;
	mov.u32 	%r102, %r10;
	@%p20 bra 	$L__BB2_10;
$L__BB2_11:
	setp.eq.s32 	%p21, %r8, 0;
	@%p21 bra 	$L__BB2_19;
	mov.u32 	%r77, _ZZ13conv2D_kernelPfiiiS_iiS_iiiE14channel_kernel;
	mad.lo.s32 	%r26, %r97, 40, %r77;
	add.s32 	%r27, %r7, %r16;
	add.s32 	%r78, %r8, -1;
	setp.lt.u32 	%p22, %r78, 3;
	@%p22 bra 	$L__BB2_14;
	shl.b32 	%r79, %r102, 2;
	add.s32 	%r80, %r26, %r79;
	ld.shared.f32 	%f46, [%r80];
	add.s32 	%r81, %r102, %r2;
	shl.b32 	%r82, %r81, 2;
	add.s32 	%r83, %r27, %r82;
	ld.shared.f32 	%f47, [%r83];
	fma.rn.f32 	%f48, %f46, %f47, %f74;
	ld.shared.f32 	%f49, [%r80+4];
	ld.shared.f32 	%f50, [%r83+4];
	fma.rn.f32 	%f51, %f49, %f50, %f48;
	ld.shared.f32 	%f52, [%r80+8];
	ld.shared.f32 	%f53, [%r83+8];
	fma.rn.f32 	%f54, %f52, %f53, %f51;
	ld.shared.f32 	%f55, [%r80+12];
	ld.shared.f32 	%f56, [%r83+12];
	fma.rn.f32 	%f74, %f55, %f56, %f54;
	add.s32 	%r102, %r102, 4;
$L__BB2_14:
	setp.eq.s32 	%p23, %r9, 0;
	@%p23 bra 	$L__BB2_19;
	setp.eq.s32 	%p24, %r9, 1;
	@%p24 bra 	$L__BB2_17;
	shl.b32 	%r84, %r102, 2;
	add.s32 	%r85, %r26, %r84;
	ld.shared.f32 	%f58, [%r85];
	add.s32 	%r86, %r102, %r2;
	shl.b32 	%r87, %r86, 2;
	add.s32 	%r88, %r27, %r87;
	ld.shared.f32 	%f59, [%r88];
	fma.rn.f32 	%f60, %f58, %f59, %f74;
	ld.shared.f32 	%f61, [%r85+4];
	ld.shared.f32 	%f62, [%r88+4];
	fma.rn.f32 	%f74, %f61, %f62, %f60;
	add.s32 	%r102, %r102, 2;
$L__BB2_17:
	setp.eq.s32 	%p25, %r11, 0;
	@%p25 bra 	$L__BB2_19;
	shl.b32 	%r89, %r102, 2;
	add.s32 	%r90, %r26, %r89;
	ld.shared.f32 	%f63, [%r90];
	add.s32 	%r91, %r102, %r2;
	shl.b32 	%r92, %r91, 2;
	add.s32 	%r93, %r27, %r92;
	ld.shared.f32 	%f64, [%r93];
	fma.rn.f32 	%f74, %f63, %f64, %f74;
$L__BB2_19:
	add.s32 	%r97, %r97, 1;
	setp.ne.s32 	%p26, %r97, %r37;
	@%p26 bra 	$L__BB2_8;
$L__BB2_20:
	bar.sync 	0;
	add.s32 	%r96, %r96, 1;
	setp.ne.s32 	%p27, %r96, %r36;
	@%p27 bra 	$L__BB2_2;
$L__BB2_21:
	@%p1 bra 	$L__BB2_23;
	ld.param.u64 	%rd15, [_Z13conv2D_kernelPfiiiS_iiS_iii_param_7];
	mad.lo.s32 	%r94, %r42, %r5, %r52;
	mad.lo.s32 	%r95, %r94, %r41, %r54;
	cvta.to.global.u64 	%rd10, %rd15;
	mul.wide.s32 	%rd11, %r95, 4;
	add.s64 	%rd12, %rd10, %rd11;
	st.global.f32 	[%rd12], %f74;
$L__BB2_23:
	ret;

}
	// .globl	_Z14FC_relu_kernelPfiS_iS_
.visible .entry _Z14FC_relu_kernelPfiS_iS_(
	.param .u64 .ptr .align 1 _Z14FC_relu_kernelPfiS_iS__param_0,
	.param .u32 _Z14FC_relu_kernelPfiS_iS__param_1,
	.param .u64 .ptr .align 1 _Z14FC_relu_kernelPfiS_iS__param_2,
	.param .u32 _Z14FC_relu_kernelPfiS_iS__param_3,
	.param .u64 .ptr .align 1 _Z14FC_relu_kernelPfiS_iS__param_4
)
{
	.reg .pred 	%p<10>;
	.reg .b32 	%r<38>;
	.reg .b32 	%f<33>;
	.reg .b64 	%rd<31>;
	// demoted variable
	.shared .align 4 .f32 _ZZ14FC_relu_kernelPfiS_iS_E11block_value;
	ld.param.u64 	%rd8, [_Z14FC_relu_kernelPfiS_iS__param_0];
	ld.param.u32 	%r17, [_Z14FC_relu_kernelPfiS_iS__param_1];
	ld.param.u64 	%rd7, [_Z14FC_relu_kernelPfiS_iS__param_2];
	ld.param.u64 	%rd9, [_Z14FC_relu_kernelPfiS_iS__param_4];
	cvta.to.global.u64 	%rd1, %rd9;
	cvta.to.global.u64 	%rd2, %rd8;
	mov.u32 	%r1, %ctaid.x;
	mov.u32 	%r2, %tid.x;
	mov.u32 	%r3, %ntid.x;
	setp.ne.s32 	%p1, %r2, 0;
	@%p1 bra 	$L__BB3_2;
	mov.b32 	%r18, 0;
	st.shared.u32 	[_ZZ14FC_relu_kernelPfiS_iS_E11block_value], %r18;
$L__BB3_2:
	bar.sync 	0;
	setp.ge.s32 	%p2, %r2, %r17;
	mov.f32 	%f32, 0f00000000;
	@%p2 bra 	$L__BB3_9;
	mul.lo.s32 	%r4, %r17, %r1;
	add.s32 	%r19, %r2, %r3;
	max.u32 	%r20, %r17, %r19;
	setp.lt.u32 	%p3, %r19, %r17;
	selp.u32 	%r21, 1, 0, %p3;
	add.s32 	%r22, %r19, %r21;
	sub.s32 	%r23, %r20, %r22;
	div.u32 	%r24, %r23, %r3;
	add.s32 	%r5, %r24, %r21;
	and.b32  	%r25, %r5, 3;
	setp.eq.s32 	%p4, %r25, 3;
	mov.f32 	%f32, 0f00000000;
	mov.u32 	%r36, %r2;
	@%p4 bra 	$L__BB3_6;
	add.s32 	%r34, %r2, %r4;
	mul.wide.u32 	%rd10, %r2, 4;
	add.s64 	%rd30, %rd2, %rd10;
	mul.wide.u32 	%rd4, %r3, 4;
	add.s32 	%r26, %r5, 1;
	and.b32  	%r27, %r26, 3;
	neg.s32 	%r33, %r27;
	mov.f32 	%f32, 0f00000000;
	mov.u32 	%r36, %r2;
$L__BB3_5:
	.pragma "nounroll";
	mul.wide.s32 	%rd11, %r34, 4;
	add.s64 	%rd12, %rd1, %rd11;
	ld.global.f32 	%f12, [%rd30];
	ld.global.f32 	%f13, [%rd12];
	fma.rn.f32 	%f32, %f12, %f13, %f32;
	add.s32 	%r36, %r36, %r3;
	add.s32 	%r34, %r34, %r3;
	add.s64 	%rd30, %rd30, %rd4;
	add.s32 	%r33, %r33, 1;
	setp.ne.s32 	%p5, %r33, 0;
	@%p5 bra 	$L__BB3_5;
$L__BB3_6:
	setp.lt.u32 	%p6, %r5, 3;
	@%p6 bra 	$L__BB3_9;
	shl.b32 	%r30, %r3, 2;
	cvt.u64.u32 	%rd19, %r30;
$L__BB3_8:
	mul.wide.u32 	%rd13, %r36, 4;
	add.s64 	%rd14, %rd2, %rd13;
	ld.global.f32 	%f14, [%rd14];
	add.s32 	%r28, %r36, %r4;
	mul.wide.s32 	%rd15, %r28, 4;
	add.s64 	%rd16, %rd1, %rd15;
	ld.global.f32 	%f15, [%rd16];
	fma.rn.f32 	%f16, %f14, %f15, %f32;
	add.s32 	%r29, %r36, %r3;
	mul.wide.u32 	%rd17, %r29, 4;
	add.s64 	%rd18, %rd2, %rd17;
	ld.global.f32 	%f17, [%rd18];
	add.s64 	%rd20, %rd16, %rd19;
	ld.global.f32 	%f18, [%rd20];
	fma.rn.f32 	%f19, %f17, %f18, %f16;
	add.s32 	%r31, %r29, %r3;
	mul.wide.u32 	%rd21, %r31, 4;
	add.s64 	%rd22, %rd2, %rd21;
	ld.global.f32 	%f20, [%rd22];
	add.s64 	%rd23, %rd20, %rd19;
	ld.global.f32 	%f21, [%rd23];
	fma.rn.f32 	%f22, %f20, %f21, %f19;
	add.s32 	%r32, %r31, %r3;
	mul.wide.u32 	%rd24, %r32, 4;
	add.s64 	%rd25, %rd2, %rd24;
	ld.global.f32 	%f23, [%rd25];
	add.s64 	%rd26, %rd23, %rd19;
	ld.global.f32 	%f24, [%rd26];
	fma.rn.f32 	%f32, %f23, %f24, %f22;
	add.s32 	%r36, %r32, %r3;
	setp.lt.s32 	%p7, %r36, %r17;
	@%p7 bra 	$L__BB3_8;
$L__BB3_9:
	setp.ne.s32 	%p8, %r2, 0;
	atom.shared.add.f32 	%f25, [_ZZ14FC_relu_kernelPfiS_iS_E11block_value], %f32;
	bar.sync 	0;
	@%p8 bra 	$L__BB3_11;
	ld.shared.f32 	%f26, [_ZZ14FC_relu_kernelPfiS_iS_E11block_value];
	setp.lt.f32 	%p9, %f26, 0f00000000;
	selp.f32 	%f27, 0f00000000, %f26, %p9;
	cvta.to.global.u64 	%rd27, %rd7;
	mul.wide.u32 	%rd28, %r1, 4;
	add.s64 	%rd29, %rd27, %rd28;
	st.global.f32 	[%rd29], %f27;
$L__BB3_11:
	ret;

}


// ===== COMPILED SASS (sm_100) =====

	.target	sm_100

	.elftype	@"ET_EXEC"


//--------------------- .note.nv.tkinfo           --------------------------
	.section	.note.nv.tkinfo,"",@"SHT_NOTE"
	.sectionflags	@"SHF_NOTE_NV_TKINFO"
	.tkinfo
        /*0018*/ 	.word	0x00000002
        /*0030*/ 	.string	""
        /*0030*/ 	.string	"ptxas"
        /*0030*/ 	.string	"Cuda compilation tools, release 13.0, V13.0.88"
        /*0030*/ 	.string	"Build cuda_13.0.r13.0/compiler.36424714_0"
        /*0030*/ 	.string	"-arch sm_100 -m 64 "



//--------------------- .note.nv.cuinfo           --------------------------
	.section	.note.nv.cuinfo,"",@"SHT_NOTE"
	.sectionflags	@"SHF_NOTE_NV_CUINFO"
        /*0018*/ 	.short	0x0002
        /*001a*/ 	.short	0x0064
        /*001c*/ 	.short	0x0082
	.zero		2


//--------------------- .nv.info                  --------------------------
	.section	.nv.info,"",@"SHT_CUDA_INFO"
	.align	4


	//----- nvinfo : EIATTR_REGCOUNT
	.align		4
        /*0000*/ 	.byte	0x04, 0x2f
        /*0002*/ 	.short	(.L_2 - .L_1)
	.align		4
.L_1:
        /*0004*/ 	.word	index@(_Z10pad_kernelPfS_iiiiiii)
        /*0008*/ 	.word	0x0000000e


	//----- nvinfo : EIATTR_FRAME_SIZE
	.align		4
.L_2:
        /*000c*/ 	.byte	0x04, 0x11
        /*000e*/ 	.short	(.L_4 - .L_3)
	.align		4
.L_3:
        /*0010*/ 	.word	index@(_Z10pad_kernelPfS_iiiiiii)
        /*0014*/ 	.word	0x00000000


	//----- nvinfo : EIATTR_REGCOUNT
	.align		4
.L_4:
        /*0018*/ 	.byte	0x04, 0x2f
        /*001a*/ 	.short	(.L_6 - .L_5)
	.align		4
.L_5:
        /*001c*/ 	.word	index@(_Z18max_pool_2D_kernelPfS_iiiii)
        /*0020*/ 	.word	0x00000018


	//----- nvinfo : EIATTR_FRAME_SIZE
	.align		4
.L_6:
        /*0024*/ 	.byte	0x04, 0x11
        /*0026*/ 	.short	(.L_8 - .L_7)
	.align		4
.L_7:
        /*0028*/ 	.word	index@(_Z18max_pool_2D_kernelPfS_iiiii)
        /*002c*/ 	.word	0x00000008


	//----- nvinfo : EIATTR_REGCOUNT
	.align		4
.L_8:
        /*0030*/ 	.byte	0x04, 0x2f
        /*0032*/ 	.short	(.L_10 - .L_9)
	.align		4
.L_9:
        /*0034*/ 	.word	index@(_Z13conv2D_kernelPfiiiS_iiS_iii)
        /*0038*/ 	.word	0x00000020


	//----- nvinfo : EIATTR_FRAME_SIZE
	.align		4
.L_10:
        /*003c*/ 	.byte	0x04, 0x11
        /*003e*/ 	.short	(.L_12 - .L_11)
	.align		4
.L_11:
        /*0040*/ 	.word	index@(_Z13conv2D_kernelPfiiiS_iiS_iii)
        /*0044*/ 	.word	0x00000000


	//----- nvinfo : EIATTR_REGCOUNT
	.align		4
.L_12:
        /*0048*/ 	.byte	0x04, 0x2f
        /*004a*/ 	.short	(.L_14 - .L_13)
	.align		4
.L_13:
        /*004c*/ 	.word	index@(_Z14FC_relu_kernelPfiS_iS_)
        /*0050*/ 	.word	0x0000001a


	//----- nvinfo : EIATTR_FRAME_SIZE
	.align		4
.L_14:
        /*0054*/ 	.byte	0x04, 0x11
        /*0056*/ 	.short	(.L_16 - .L_15)
	.align		4
.L_15:
        /*0058*/ 	.word	index@(_Z14FC_relu_kernelPfiS_iS_)
        /*005c*/ 	.word	0x00000000


	//----- nvinfo : EIATTR_MIN_STACK_SIZE
	.align		4
.L_16:
        /*0060*/ 	.byte	0x04, 0x12
        /*0062*/ 	.short	(.L_18 - .L_17)
	.align		4
.L_17:
        /*0064*/ 	.word	index@(_Z14FC_relu_kernelPfiS_iS_)
        /*0068*/ 	.word	0x00000000


	//----- nvinfo : EIATTR_MIN_STACK_SIZE
	.align		4
.L_18:
        /*006c*/ 	.byte	0x04, 0x12
        /*006e*/ 	.short	(.L_20 - .L_19)
	.align		4
.L_19:
        /*0070*/ 	.word	index@(_Z13conv2D_kernelPfiiiS_iiS_iii)
        /*0074*/ 	.word	0x00000000


	//----- nvinfo : EIATTR_MIN_STACK_SIZE
	.align		4
.L_20:
        /*0078*/ 	.byte	0x04, 0x12
        /*007a*/ 	.short	(.L_22 - .L_21)
	.align		4
.L_21:
        /*007c*/ 	.word	index@(_Z18max_pool_2D_kernelPfS_iiiii)
        /*0080*/ 	.word	0x00000008


	//----- nvinfo : EIATTR_MIN_STACK_SIZE
	.align		4
.L_22:
        /*0084*/ 	.byte	0x04, 0x12
        /*0086*/ 	.short	(.L_24 - .L_23)
	.align		4
.L_23:
        /*0088*/ 	.word	index@(_Z10pad_kernelPfS_iiiiiii)
        /*008c*/ 	.word	0x00000000
.L_24:


//--------------------- .nv.compat                --------------------------
	.section	.nv.compat,"",@"SHT_CUDA_COMPAT_INFO"
	.align	4
        /*0000*/ 	.byte	0x02, 0x09, 0x00, 0x00, 0x02, 0x02, 0x01, 0x00, 0x02, 0x05, 0x05, 0x00, 0x03, 0x07, 0x01, 0x01
        /*0010*/ 	.byte	0x02, 0x03, 0x00, 0x00, 0x02, 0x06, 0x01, 0x00, 0x04, 0x0b, 0x08, 0x00, 0x09, 0x00, 0x00, 0x00
        /*0020*/ 	.byte	0x00, 0x00, 0x00, 0x00


//--------------------- .nv.info._Z14FC_relu_kernelPfiS_iS_ --------------------------
	.section	.nv.info._Z14FC_relu_kernelPfiS_iS_,"",@"SHT_CUDA_INFO"
	.sectionflags	@""
	.align	4


	//----- nvinfo : EIATTR_CUDA_API_VERSION
	.align		4
        /*0000*/ 	.byte	0x04, 0x37
        /*0002*/ 	.short	(.L_26 - .L_25)
.L_25:
        /*0004*/ 	.word	0x00000082


	//----- nvinfo : EIATTR_KPARAM_INFO
	.align		4
.L_26:
        /*0008*/ 	.byte	0x04, 0x17
        /*000a*/ 	.short	(.L_28 - .L_27)
.L_27:
        /*000c*/ 	.word	0x00000000
        /*0010*/ 	.short	0x0004
        /*0012*/ 	.short	0x0020
        /*0014*/ 	.byte	0x00, 0xf5, 0x21, 0x00


	//----- nvinfo : EIATTR_KPARAM_INFO
	.align		4
.L_28:
        /*0018*/ 	.byte	0x04, 0x17
        /*001a*/ 	.short	(.L_30 - .L_29)
.L_29:
        /*001c*/ 	.word	0x00000000
        /*0020*/ 	.short	0x0003
        /*0022*/ 	.short	0x0018
        /*0024*/ 	.byte	0x00, 0xf0, 0x11, 0x00


	//----- nvinfo : EIATTR_KPARAM_INFO
	.align		4
.L_30:
        /*0028*/ 	.byte	0x04, 0x17
        /*002a*/ 	.short	(.L_32 - .L_31)
.L_31:
        /*002c*/ 	.word	0x00000000
        /*0030*/ 	.short	0x0002
        /*0032*/ 	.short	0x0010
        /*0034*/ 	.byte	0x00, 0xf5, 0x21, 0x00


	//----- nvinfo : EIATTR_KPARAM_INFO
	.align		4
.L_32:
        /*0038*/ 	.byte	0x04, 0x17
        /*003a*/ 	.short	(.L_34 - .L_33)
.L_33:
        /*003c*/ 	.word	0x00000000
        /*0040*/ 	.short	0x0001
        /*0042*/ 	.short	0x0008
        /*0044*/ 	.byte	0x00, 0xf0, 0x11, 0x00


	//----- nvinfo : EIATTR_KPARAM_INFO
	.align		4
.L_34:
        /*0048*/ 	.byte	0x04, 0x17
        /*004a*/ 	.short	(.L_36 - .L_35)
.L_35:
        /*004c*/ 	.word	0x00000000
        /*0050*/ 	.short	0x0000
        /*0052*/ 	.short	0x0000
        /*0054*/ 	.byte	0x00, 0xf5, 0x21, 0x00


	//----- nvinfo : EIATTR_SPARSE_MMA_MASK
	.align		4
.L_36:
        /*0058*/ 	.byte	0x03, 0x50
        /*005a*/ 	.short	0x0000


	//----- nvinfo : EIATTR_MAXREG_COUNT
	.align		4
        /*005c*/ 	.byte	0x03, 0x1b
        /*005e*/ 	.short	0x00ff


	//----- nvinfo : EIATTR_NUM_BARRIERS
	.align		4
        /*0060*/ 	.byte	0x02, 0x4c
        /*0062*/ 	.byte	0x01
	.zero		1


	//----- nvinfo : EIATTR_MERCURY_ISA_VERSION
	.align		4
        /*0064*/ 	.byte	0x03, 0x5f
        /*0066*/ 	.short	0x0101


	//----- nvinfo : EIATTR_VRC_CTA_INIT_COUNT
	.align		4
        /*0068*/ 	.byte	0x02, 0x4a
	.zero		1
	.zero		1


	//----- nvinfo : EIATTR_EXIT_INSTR_OFFSETS
	.align		4
        /*006c*/ 	.byte	0x04, 0x1c
        /*006e*/ 	.short	(.L_38 - .L_37)


	//   ....[0]....
.L_37:
        /*0070*/ 	.word	0x000006f0


	//   ....[1]....
        /*0074*/ 	.word	0x00000760


	//----- nvinfo : EIATTR_CRS_STACK_SIZE
	.align		4
.L_38:
        /*0078*/ 	.byte	0x04, 0x1e
        /*007a*/ 	.short	(.L_40 - .L_39)
.L_39:
        /*007c*/ 	.word	0x00000000


	//----- nvinfo : EIATTR_CBANK_PARAM_SIZE
	.align		4
.L_40:
        /*0080*/ 	.byte	0x03, 0x19
        /*0082*/ 	.short	0x0028


	//----- nvinfo : EIATTR_PARAM_CBANK
	.align		4
        /*0084*/ 	.byte	0x04, 0x0a
        /*0086*/ 	.short	(.L_42 - .L_41)
	.align		4
.L_41:
        /*0088*/ 	.word	index@(.nv.constant0._Z14FC_relu_kernelPfiS_iS_)
        /*008c*/ 	.short	0x0380
        /*008e*/ 	.short	0x0028


	//----- nvinfo : EIATTR_SW_WAR
	.align		4
.L_42:
        /*0090*/ 	.byte	0x04, 0x36
        /*0092*/ 	.short	(.L_44 - .L_43)
.L_43:
        /*0094*/ 	.word	0x00000008
.L_44:


//--------------------- .nv.info._Z13conv2D_kernelPfiiiS_iiS_iii --------------------------
	.section	.nv.info._Z13conv2D_kernelPfiiiS_iiS_iii,"",@"SHT_CUDA_INFO"
	.sectionflags	@""
	.align	4


	//----- nvinfo : EIATTR_CUDA_API_VERSION
	.align		4
        /*0000*/ 	.byte	0x04, 0x37
        /*0002*/ 	.short	(.L_46 - .L_45)
.L_45:
        /*0004*/ 	.word	0x00000082


	//----- nvinfo : EIATTR_KPARAM_INFO
	.align		4
.L_46:
        /*0008*/ 	.byte	0x04, 0x17
        /*000a*/ 	.short	(.L_48 - .L_47)
.L_47:
        /*000c*/ 	.word	0x00000000
        /*0010*/ 	.short	0x000a
        /*0012*/ 	.short	0x0038
        /*0014*/ 	.byte	0x00, 0xf0, 0x11, 0x00


	//----- nvinfo : EIATTR_KPARAM_INFO
	.align		4
.L_48:
        /*0018*/ 	.byte	0x04, 0x17
        /*001a*/ 	.short	(.L_50 - .L_49)
.L_49:
        /*001c*/ 	.word	0x00000000
        /*0020*/ 	.short	0x0009
        /*0022*/ 	.short	0x0034
        /*0024*/ 	.byte	0x00, 0xf0, 0x11, 0x00


	//----- nvinfo : EIATTR_KPARAM_INFO
	.align		4
.L_50:
        /*0028*/ 	.byte	0x04, 0x17
        /*002a*/ 	.short	(.L_52 - .L_51)
.L_51:
        /*002c*/ 	.word	0x00000000
        /*0030*/ 	.short	0x0008
        /*0032*/ 	.short	0x0030
        /*0034*/ 	.byte	0x00, 0xf0, 0x11, 0x00


	//----- nvinfo : EIATTR_KPARAM_INFO
	.align		4
.L_52:
        /*0038*/ 	.byte	0x04, 0x17
        /*003a*/ 	.short	(.L_54 - .L_53)
.L_53:
        /*003c*/ 	.word	0x00000000
        /*0040*/ 	.short	0x0007
        /*0042*/ 	.short	0x0028
        /*0044*/ 	.byte	0x00, 0xf5, 0x21, 0x00


	//----- nvinfo : EIATTR_KPARAM_INFO
	.align		4
.L_54:
        /*0048*/ 	.byte	0x04, 0x17
        /*004a*/ 	.short	(.L_56 - .L_55)
.L_55:
        /*004c*/ 	.word	0x00000000
        /*0050*/ 	.short	0x0006
        /*0052*/ 	.short	0x0024
        /*0054*/ 	.byte	0x00, 0xf0, 0x11, 0x00


	//----- nvinfo : EIATTR_KPARAM_INFO
	.align		4
.L_56:
        /*0058*/ 	.byte	0x04, 0x17
        /*005a*/ 	.short	(.L_58 - .L_57)
.L_57:
        /*005c*/ 	.word	0x00000000
        /*0060*/ 	.short	0x0005
        /*0062*/ 	.short	0x0020
        /*0064*/ 	.byte	0x00, 0xf0, 0x11, 0x00


	//----- nvinfo : EIATTR_KPARAM_INFO
	.align		4
.L_58:
        /*0068*/ 	.byte	0x04, 0x17
        /*006a*/ 	.short	(.L_60 - .L_59)
.L_59:
        /*006c*/ 	.word	0x00000000
        /*0070*/ 	.short	0x0004
        /*0072*/ 	.short	0x0018
        /*0074*/ 	.byte	0x00, 0xf5, 0x21, 0x00


	//----- nvinfo : EIATTR_KPARAM_INFO
	.align		4
.L_60:
        /*0078*/ 	.byte	0x04, 0x17
        /*007a*/ 	.short	(.L_62 - .L_61)
.L_61:
        /*007c*/ 	.word	0x00000000
        /*0080*/ 	.short	0x0003
        /*0082*/ 	.short	0x0010
        /*0084*/ 	.byte	0x00, 0xf0, 0x11, 0x00


	//----- nvinfo : EIATTR_KPARAM_INFO
	.align		4
.L_62:
        /*0088*/ 	.byte	0x04, 0x17
        /*008a*/ 	.short	(.L_64 - .L_63)
.L_63:
        /*008c*/ 	.word	0x00000000
        /*0090*/ 	.short	0x0002
        /*0092*/ 	.short	0x000c
        /*0094*/ 	.byte	0x00, 0xf0, 0x11, 0x00


	//----- nvinfo : EIATTR_KPARAM_INFO
	.align		4
.L_64:
        /*0098*/ 	.byte	0x04, 0x17
        /*009a*/ 	.short	(.L_66 - .L_65)
.L_65:
        /*009c*/ 	.word	0x00000000
        /*00a0*/ 	.short	0x0001
        /*00a2*/ 	.short	0x0008
        /*00a4*/ 	.byte	0x00, 0xf0, 0x11, 0x00


	//----- nvinfo : EIATTR_KPARAM_INFO
	.align		4
.L_66:
        /*00a8*/ 	.byte	0x04, 0x17
        /*00aa*/ 	.short	(.L_68 - .L_67)
.L_67:
        /*00ac*/ 	.word	0x00000000
        /*00b0*/ 	.short	0x0000
        /*00b2*/ 	.short	0x0000
        /*00b4*/ 	.byte	0x00, 0xf5, 0x21, 0x00


	//----- nvinfo : EIATTR_SPARSE_MMA_MASK
	.align		4
.L_68:
        /*00b8*/ 	.byte	0x03, 0x50
        /*00ba*/ 	.short	0x0000


	//----- nvinfo : EIATTR_MAXREG_COUNT
	.align		4
        /*00bc*/ 	.byte	0x03, 0x1b
        /*00be*/ 	.short	0x00ff


	//----- nvinfo : EIATTR_NUM_BARRIERS
	.align		4
        /*00c0*/ 	.byte	0x02, 0x4c
        /*00c2*/ 	.byte	0x01
	.zero		1


	//----- nvinfo : EIATTR_MERCURY_ISA_VERSION
	.align		4
        /*00c4*/ 	.byte	0x03, 0x5f
        /*00c6*/ 	.short	0x0101


	//----- nvinfo : EIATTR_VRC_CTA_INIT_COUNT
	.align		4
        /*00c8*/ 	.byte	0x02, 0x4a
	.zero		1
	.zero		1


	//----- nvinfo : EIATTR_EXIT_INSTR_OFFSETS
	.align		4
        /*00cc*/ 	.byte	0x04, 0x1c
        /*00ce*/ 	.short	(.L_70 - .L_69)


	//   ....[0]....
.L_69:
        /*00d0*/ 	.word	0x00000a70


	//   ....[1]....
        /*00d4*/ 	.word	0x00000ae0


	//----- nvinfo : EIATTR_CRS_STACK_SIZE
	.align		4
.L_70:
        /*00d8*/ 	.byte	0x04, 0x1e
        /*00da*/ 	.short	(.L_72 - .L_71)
.L_71:
        /*00dc*/ 	.word	0x00000000


	//----- nvinfo : EIATTR_CBANK_PARAM_SIZE
	.align		4
.L_72:
        /*00e0*/ 	.byte	0x03, 0x19
        /*00e2*/ 	.short	0x003c


	//----- nvinfo : EIATTR_PARAM_CBANK
	.align		4
        /*00e4*/ 	.byte	0x04, 0x0a
        /*00e6*/ 	.short	(.L_74 - .L_73)
	.align		4
.L_73:
        /*00e8*/ 	.word	index@(.nv.constant0._Z13conv2D_kernelPfiiiS_iiS_iii)
        /*00ec*/ 	.short	0x0380
        /*00ee*/ 	.short	0x003c


	//----- nvinfo : EIATTR_SW_WAR
	.align		4
.L_74:
        /*00f0*/ 	.byte	0x04, 0x36
        /*00f2*/ 	.short	(.L_76 - .L_75)
.L_75:
        /*00f4*/ 	.word	0x00000008
.L_76:


//--------------------- .nv.info._Z18max_pool_2D_kernelPfS_iiiii --------------------------
	.section	.nv.info._Z18max_pool_2D_kernelPfS_iiiii,"",@"SHT_CUDA_INFO"
	.sectionflags	@""
	.align	4


	//----- nvinfo : EIATTR_CUDA_API_VERSION
	.align		4
        /*0000*/ 	.byte	0x04, 0x37
        /*0002*/ 	.short	(.L_78 - .L_77)
.L_77:
        /*0004*/ 	.word	0x00000082


	//----- nvinfo : EIATTR_KPARAM_INFO
	.align		4
.L_78:
        /*0008*/ 	.byte	0x04, 0x17
        /*000a*/ 	.short	(.L_80 - .L_79)
.L_79:
        /*000c*/ 	.word	0x00000000
        /*0010*/ 	.short	0x0006
        /*0012*/ 	.short	0x0020
        /*0014*/ 	.byte	0x00, 0xf0, 0x11, 0x00


	//----- nvinfo : EIATTR_KPARAM_INFO
	.align		4
.L_80:
        /*0018*/ 	.byte	0x04, 0x17
        /*001a*/ 	.short	(.L_82 - .L_81)
.L_81:
        /*001c*/ 	.word	0x00000000
        /*0020*/ 	.short	0x0005
        /*0022*/ 	.short	0x001c
        /*0024*/ 	.byte	0x00, 0xf0, 0x11, 0x00


	//----- nvinfo : EIATTR_KPARAM_INFO
	.align		4
.L_82:
        /*0028*/ 	.byte	0x04, 0x17
        /*002a*/ 	.short	(.L_84 - .L_83)
.L_83:
        /*002c*/ 	.word	0x00000000
        /*0030*/ 	.short	0x0004
        /*0032*/ 	.short	0x0018
        /*0034*/ 	.byte	0x00, 0xf0, 0x11, 0x00


	//----- nvinfo : EIATTR_KPARAM_INFO
	.align		4
.L_84:
        /*0038*/ 	.byte	0x04, 0x17
        /*003a*/ 	.short	(.L_86 - .L_85)
.L_85:
        /*003c*/ 	.word	0x00000000
        /*0040*/ 	.short	0x0003
        /*0042*/ 	.short	0x0014
        /*0044*/ 	.byte	0x00, 0xf0, 0x11, 0x00


	//----- nvinfo : EIATTR_KPARAM_INFO
	.align		4
.L_86:
        /*0048*/ 	.byte	0x04, 0x17
        /*004a*/ 	.short	(.L_88 - .L_87)
.L_87:
        /*004c*/ 	.word	0x00000000
        /*0050*/ 	.short	0x0002
        /*0052*/ 	.short	0x0010
        /*0054*/ 	.byte	0x00, 0xf0, 0x11, 0x00


	//----- nvinfo : EIATTR_KPARAM_INFO
	.align		4
.L_88:
        /*0058*/ 	.byte	0x04, 0x17
        /*005a*/ 	.short	(.L_90 - .L_89)
.L_89:
        /*005c*/ 	.word	0x00000000
        /*0060*/ 	.short	0x0001
        /*0062*/ 	.short	0x0008
        /*0064*/ 	.byte	0x00, 0xf5, 0x21, 0x00


	//----- nvinfo : EIATTR_KPARAM_INFO
	.align		4
.L_90:
        /*0068*/ 	.byte	0x04, 0x17
        /*006a*/ 	.short	(.L_92 - .L_91)
.L_91:
        /*006c*/ 	.word	0x00000000
        /*0070*/ 	.short	0x0000
        /*0072*/ 	.short	0x0000
        /*0074*/ 	.byte	0x00, 0xf5, 0x21, 0x00


	//----- nvinfo : EIATTR_SPARSE_MMA_MASK
	.align		4
.L_92:
        /*0078*/ 	.byte	0x03, 0x50
        /*007a*/ 	.short	0x0000


	//----- nvinfo : EIATTR_MAXREG_COUNT
	.align		4
        /*007c*/ 	.byte	0x03, 0x1b
        /*007e*/ 	.short	0x00ff


	//----- nvinfo : EIATTR_NUM_BARRIERS
	.align		4
        /*0080*/ 	.byte	0x02, 0x4c
        /*0082*/ 	.byte	0x01
	.zero		1


	//----- nvinfo : EIATTR_EXTERNS
	.align		4
        /*0084*/ 	.byte	0x04, 0x0f
        /*0086*/ 	.short	(.L_94 - .L_93)


	//   ....[0]....
	.align		4
.L_93:
        /*0088*/ 	.word	index@(vprintf)


	//----- nvinfo : EIATTR_MERCURY_ISA_VERSION
	.align		4
.L_94:
        /*008c*/ 	.byte	0x03, 0x5f
        /*008e*/ 	.short	0x0101


	//----- nvinfo : EIATTR_VRC_CTA_INIT_COUNT
	.align		4
        /*0090*/ 	.byte	0x02, 0x4a
	.zero		1
	.zero		1


	//----- nvinfo : EIATTR_SYSCALL_OFFSETS
	.align		4
        /*0094*/ 	.byte	0x04, 0x46
        /*0096*/ 	.short	(.L_96 - .L_95)


	//   ....[0]....
.L_95:
        /*0098*/ 	.word	0x00000450


	//----- nvinfo : EIATTR_EXIT_INSTR_OFFSETS
	.align		4
.L_96:
        /*009c*/ 	.byte	0x04, 0x1c
        /*009e*/ 	.short	(.L_98 - .L_97)


	//   ....[0]....
.L_97:
        /*00a0*/ 	.word	0x000002b0


	//   ....[1]....
        /*00a4*/ 	.word	0x000003c0


	//   ....[2]....
        /*00a8*/ 	.word	0x00000460


	//----- nvinfo : EIATTR_CRS_STACK_SIZE
	.align		4
.L_98:
        /*00ac*/ 	.byte	0x04, 0x1e
        /*00ae*/ 	.short	(.L_100 - .L_99)
.L_99:
        /*00b0*/ 	.word	0x00000000


	//----- nvinfo : EIATTR_CBANK_PARAM_SIZE
	.align		4
.L_100:
        /*00b4*/ 	.byte	0x03, 0x19
        /*00b6*/ 	.short	0x0024


	//----- nvinfo : EIATTR_PARAM_CBANK
	.align		4
        /*00b8*/ 	.byte	0x04, 0x0a
        /*00ba*/ 	.short	(.L_102 - .L_101)
	.align		4
.L_101:
        /*00bc*/ 	.word	index@(.nv.constant0._Z18max_pool_2D_kernelPfS_iiiii)
        /*00c0*/ 	.short	0x0380
        /*00c2*/ 	.short	0x0024


	//----- nvinfo : EIATTR_SW_WAR
	.align		4
.L_102:
        /*00c4*/ 	.byte	0x04, 0x36
        /*00c6*/ 	.short	(.L_104 - .L_103)
.L_103:
        /*00c8*/ 	.word	0x00000008
.L_104:


//--------------------- .nv.info._Z10pad_kernelPfS_iiiiiii --------------------------
	.section	.nv.info._Z10pad_kernelPfS_iiiiiii,"",@"SHT_CUDA_INFO"
	.sectionflags	@""
	.align	4


	//----- nvinfo : EIATTR_CUDA_API_VERSION
	.align		4
        /*0000*/ 	.byte	0x04, 0x37
        /*0002*/ 	.short	(.L_106 - .L_105)
.L_105:
        /*0004*/ 	.word	0x00000082


	//----- nvinfo : EIATTR_KPARAM_INFO
	.align		4
.L_106:
        /*0008*/ 	.byte	0x04, 0x17
        /*000a*/ 	.short	(.L_108 - .L_107)
.L_107:
        /*000c*/ 	.word	0x00000000
        /*0010*/ 	.short	0x0008
        /*0012*/ 	.short	0x0028
        /*0014*/ 	.byte	0x00, 0xf0, 0x11, 0x00


	//----- nvinfo : EIATTR_KPARAM_INFO
	.align		4
.L_108:
        /*0018*/ 	.byte	0x04, 0x17
        /*001a*/ 	.short	(.L_110 - .L_109)
.L_109:
        /*001c*/ 	.word	0x00000000
        /*0020*/ 	.short	0x0007
        /*0022*/ 	.short	0x0024
        /*0024*/ 	.byte	0x00, 0xf0, 0x11, 0x00


	//----- nvinfo : EIATTR_KPARAM_INFO
	.align		4
.L_110:
        /*0028*/ 	.byte	0x04, 0x17
        /*002a*/ 	.short	(.L_112 - .L_111)
.L_111:
        /*002c*/ 	.word	0x00000000
        /*0030*/ 	.short	0x0006
        /*0032*/ 	.short	0x0020
        /*0034*/ 	.byte	0x00, 0xf0, 0x11, 0x00


	//----- nvinfo : EIATTR_KPARAM_INFO
	.align		4
.L_112:
        /*0038*/ 	.byte	0x04, 0x17
        /*003a*/ 	.short	(.L_114 - .L_113)
.L_113:
        /*003c*/ 	.word	0x00000000
        /*0040*/ 	.short	0x0005
        /*0042*/ 	.short	0x001c
        /*0044*/ 	.byte	0x00, 0xf0, 0x11, 0x00


	//----- nvinfo : EIATTR_KPARAM_INFO
	.align		4
.L_114:
        /*0048*/ 	.byte	0x04, 0x17
        /*004a*/ 	.short	(.L_116 - .L_115)
.L_115:
        /*004c*/ 	.word	0x00000000
        /*0050*/ 	.short	0x0004
        /*0052*/ 	.short	0x0018
        /*0054*/ 	.byte	0x00, 0xf0, 0x11, 0x00


	//----- nvinfo : EIATTR_KPARAM_INFO
	.align		4
.L_116:
        /*0058*/ 	.byte	0x04, 0x17
        /*005a*/ 	.short	(.L_118 - .L_117)
.L_117:
        /*005c*/ 	.word	0x00000000
        /*0060*/ 	.short	0x0003
        /*0062*/ 	.short	0x0014
        /*0064*/ 	.byte	0x00, 0xf0, 0x11, 0x00


	//----- nvinfo : EIATTR_KPARAM_INFO
	.align		4
.L_118:
        /*0068*/ 	.byte	0x04, 0x17
        /*006a*/ 	.short	(.L_120 - .L_119)
.L_119:
        /*006c*/ 	.word	0x00000000
        /*0070*/ 	.short	0x0002
        /*0072*/ 	.short	0x0010
        /*0074*/ 	.byte	0x00, 0xf0, 0x11, 0x00


	//----- nvinfo : EIATTR_KPARAM_INFO
	.align		4
.L_120:
        /*0078*/ 	.byte	0x04, 0x17
        /*007a*/ 	.short	(.L_122 - .L_121)
.L_121:
        /*007c*/ 	.word	0x00000000
        /*0080*/ 	.short	0x0001
        /*0082*/ 	.short	0x0008
        /*0084*/ 	.byte	0x00, 0xf5, 0x21, 0x00


	//----- nvinfo : EIATTR_KPARAM_INFO
	.align		4
.L_122:
        /*0088*/ 	.byte	0x04, 0x17
        /*008a*/ 	.short	(.L_124 - .L_123)
.L_123:
        /*008c*/ 	.word	0x00000000
        /*0090*/ 	.short	0x0000
        /*0092*/ 	.short	0x0000
        /*0094*/ 	.byte	0x00, 0xf5, 0x21, 0x00


	//----- nvinfo : EIATTR_SPARSE_MMA_MASK
	.align		4
.L_124:
        /*0098*/ 	.byte	0x03, 0x50
        /*009a*/ 	.short	0x0000


	//----- nvinfo : EIATTR_MAXREG_COUNT
	.align		4
        /*009c*/ 	.byte	0x03, 0x1b
        /*009e*/ 	.short	0x00ff


	//----- nvinfo : EIATTR_MERCURY_ISA_VERSION
	.align		4
        /*00a0*/ 	.byte	0x03, 0x5f
        /*00a2*/ 	.short	0x0101


	//----- nvinfo : EIATTR_VRC_CTA_INIT_COUNT
	.align		4
        /*00a4*/ 	.byte	0x02, 0x4a
	.zero		1
	.zero		1


	//----- nvinfo : EIATTR_EXIT_INSTR_OFFSETS
	.align		4
        /*00a8*/ 	.byte	0x04, 0x1c
        /*00aa*/ 	.short	(.L_126 - .L_125)


	//   ....[0]....
.L_125:
        /*00ac*/ 	.word	0x00000120


	//   ....[1]....
        /*00b0*/ 	.word	0x000002b0


	//----- nvinfo : EIATTR_CRS_STACK_SIZE
	.align		4
.L_126:
        /*00b4*/ 	.byte	0x04, 0x1e
        /*00b6*/ 	.short	(.L_128 - .L_127)
.L_127:
        /*00b8*/ 	.word	0x00000000


	//----- nvinfo : EIATTR_CBANK_PARAM_SIZE
	.align		4
.L_128:
        /*00bc*/ 	.byte	0x03, 0x19
        /*00be*/ 	.short	0x002c


	//----- nvinfo : EIATTR_PARAM_CBANK
	.align		4
        /*00c0*/ 	.byte	0x04, 0x0a
        /*00c2*/ 	.short	(.L_130 - .L_129)
	.align		4
.L_129:
        /*00c4*/ 	.word	index@(.nv.constant0._Z10pad_kernelPfS_iiiiiii)
        /*00c8*/ 	.short	0x0380
        /*00ca*/ 	.short	0x002c


	//----- nvinfo : EIATTR_SW_WAR
	.align		4
.L_130:
        /*00cc*/ 	.byte	0x04, 0x36
        /*00ce*/ 	.short	(.L_132 - .L_131)
.L_131:
        /*00d0*/ 	.word	0x00000008
.L_132:


//--------------------- .nv.callgraph             --------------------------
	.section	.nv.callgraph,"",@"SHT_CUDA_CALLGRAPH"
	.align	4
	.sectionentsize	8
	.align		4
        /*0000*/ 	.word	0x00000000
	.align		4
        /*0004*/ 	.word	0xffffffff
	.align		4
        /*0008*/ 	.word	index@(_Z18max_pool_2D_kernelPfS_iiiii)
	.align		4
        /*000c*/ 	.word	index@(vprintf)
	.align		4
        /*0010*/ 	.word	0x00000000
	.align		4
        /*0014*/ 	.word	0xfffffffe
	.align		4
        /*0018*/ 	.word	0x00000000
	.align		4
        /*001c*/ 	.word	0xfffffffd
	.align		4
        /*0020*/ 	.word	0x00000000
	.align		4
        /*0024*/ 	.word	0xfffffffc


//--------------------- .nv.constant4             --------------------------
	.section	.nv.constant4,"a",@progbits
	.align	8
	.align		8
.nv.constant4:
        /*0000*/ 	.dword	$str
	.align		8
        /*0008*/ 	.dword	vprintf


//--------------------- .text._Z14FC_relu_kernelPfiS_iS_ --------------------------
	.section	.text._Z14FC_relu_kernelPfiS_iS_,"ax",@progbits
	.align	128
        .global         _Z14FC_relu_kernelPfiS_iS_
        .type           _Z14FC_relu_kernelPfiS_iS_,@function
        .size           _Z14FC_relu_kernelPfiS_iS_,(.L_x_25 - _Z14FC_relu_kernelPfiS_iS_)
        .other          _Z14FC_relu_kernelPfiS_iS_,@"STO_CUDA_ENTRY STV_DEFAULT"
_Z14FC_relu_kernelPfiS_iS_:
.text._Z14FC_relu_kernelPfiS_iS_:
[----:B------:R-:W-:Y:S01]  /*0000*/  LDC R1, c[0x0][0x37c] ;  /* 0x0000df00ff017b82 */ /* 0x000fe20000000800 */
[----:B------:R-:W0:Y:S01]  /*0010*/  S2R R15, SR_TID.X ;  /* 0x00000000000f7919 */ /* 0x000e220000002100 */
[----:B------:R-:W1:Y:S01]  /*0020*/  LDCU UR4, c[0x0][0x388] ;  /* 0x00007100ff0477ac */ /* 0x000e620008000800 */
[----:B------:R-:W-:Y:S01]  /*0030*/  BSSY.RECONVERGENT B0, `(.L_x_0) ;  /* 0x0000060000007945 */ /* 0x000fe20003800200 */
[----:B------:R-:W2:Y:S01]  /*0040*/  S2R R0, SR_CTAID.X ;  /* 0x0000000000007919 */ /* 0x000ea20000002500 */
[----:B------:R-:W3:Y:S01]  /*0050*/  LDCU.64 UR6, c[0x0][0x358] ;  /* 0x00006b00ff0677ac */ /* 0x000ee20008000a00 */
[C---:B0-----:R-:W-:Y:S02]  /*0060*/  ISETP.NE.AND P0, PT, R15.reuse, RZ, PT ;  /* 0x000000ff0f00720c */ /* 0x041fe40003f05270 */
[----:B-1----:R-:W-:-:S11]  /*0070*/  ISETP.GE.AND P1, PT, R15, UR4, PT ;  /* 0x000000040f007c0c */ /* 0x002fd6000bf26270 */
[----:B------:R-:W0:Y:S01]  /*0080*/  @!P0 S2R R3, SR_CgaCtaId ;  /* 0x0000000000038919 */ /* 0x000e220000008800 */
[----:B------:R-:W-:-:S04]  /*0090*/  @!P0 MOV R2, 0x400 ;  /* 0x0000040000028802 */ /* 0x000fc80000000f00 */
[----:B0-----:R-:W-:Y:S01]  /*00a0*/  @!P0 LEA R4, R3, R2, 0x18 ;  /* 0x0000000203048211 */ /* 0x001fe200078ec0ff */
[----:B------:R-:W-:Y:S01]  /*00b0*/  IMAD.MOV.U32 R3, RZ, RZ, RZ ;  /* 0x000000ffff037224 */ /* 0x000fe200078e00ff */
[----:B------:R-:W0:Y:S03]  /*00c0*/  LDC R2, c[0x0][0x360] ;  /* 0x0000d800ff027b82 */ /* 0x000e260000000800 */
[----:B------:R1:W-:Y:S05]  /*00d0*/  @!P0 STS [R4], RZ ;  /* 0x000000ff04008388 */ /* 0x0003ea0000000800 */
[----:B------:R-:W-:Y:S06]  /*00e0*/  BAR.SYNC.DEFER_BLOCKING 0x0 ;  /* 0x0000000000007b1d */ /* 0x000fec0000010000 */
[----:B--23--:R-:W-:Y:S05]  /*00f0*/  @P1 BRA `(.L_x_1) ;  /* 0x00000004004c1947 */ /* 0x00cfea0003800000 */
[----:B0-----:R-:W0:Y:S01]  /*0100*/  I2F.U32.RP R8, R2 ;  /* 0x0000000200087306 */ /* 0x001e220000209000 */
[----:B------:R-:W-:Y:S01]  /*0110*/  IMAD.IADD R3, R15, 0x1, R2 ;  /* 0x000000010f037824 */ /* 0x000fe200078e0202 */
[----:B------:R-:W-:Y:S01]  /*0120*/  ISETP.NE.U32.AND P3, PT, R2, RZ, PT ;  /* 0x000000ff0200720c */ /* 0x000fe20003f65070 */
[----:B------:R-:W-:Y:S03]  /*0130*/  BSSY.RECONVERGENT B1, `(.L_x_2) ;  /* 0x000002d000017945 */ /* 0x000fe60003800200 */
[C---:B------:R-:W-:Y:S02]  /*0140*/  ISETP.GE.U32.AND P1, PT, R3.reuse, UR4, PT ;  /* 0x0000000403007c0c */ /* 0x040fe4000bf26070 */
[----:B------:R-:W-:Y:S02]  /*0150*/  VIMNMX.U32 R6, PT, PT, R3, UR4, !PT ;  /* 0x0000000403067c48 */ /* 0x000fe4000ffe0000 */
[----:B------:R-:W-:-:S04]  /*0160*/  SEL R7, RZ, 0x1, P1 ;  /* 0x00000001ff077807 */ /* 0x000fc80000800000 */
[----:B------:R-:W-:Y:S01]  /*0170*/  IADD3 R3, PT, PT, R6, -R3, -R7 ;  /* 0x8000000306037210 */ /* 0x000fe20007ffe807 */
[----:B0-----:R-:W1:Y:S02]  /*0180*/  MUFU.RCP R8, R8 ;  /* 0x0000000800087308 */ /* 0x001e640000001000 */
[----:B-1----:R-:W-:-:S06]  /*0190*/  VIADD R4, R8, 0xffffffe ;  /* 0x0ffffffe08047836 */ /* 0x002fcc0000000000 */
[----:B------:R0:W1:Y:S02]  /*01a0*/  F2I.FTZ.U32.TRUNC.NTZ R5, R4 ;  /* 0x0000000400057305 */ /* 0x000064000021f000 */
[----:B0-----:R-:W-:Y:S01]  /*01b0*/  HFMA2 R4, -RZ, RZ, 0, 0 ;  /* 0x00000000ff047431 */ /* 0x001fe200000001ff */
[----:B-1----:R-:W-:-:S05]  /*01c0*/  IADD3 R9, PT, PT, RZ, -R5, RZ ;  /* 0x80000005ff097210 */ /* 0x002fca0007ffe0ff */
[----:B------:R-:W-:-:S04]  /*01d0*/  IMAD R9, R9, R2, RZ ;  /* 0x0000000209097224 */ /* 0x000fc800078e02ff */
[----:B------:R-:W-:-:S06]  /*01e0*/  IMAD.HI.U32 R8, R5, R9, R4 ;  /* 0x0000000905087227 */ /* 0x000fcc00078e0004 */
[----:B------:R-:W-:-:S04]  /*01f0*/  IMAD.HI.U32 R8, R8, R3, RZ ;  /* 0x0000000308087227 */ /* 0x000fc800078e00ff */
[----:B------:R-:W-:-:S04]  /*0200*/  IMAD.MOV R4, RZ, RZ, -R8 ;  /* 0x000000ffff047224 */ /* 0x000fc800078e0a08 */
[----:B------:R-:W-:-:S05]  /*0210*/  IMAD R3, R2, R4, R3 ;  /* 0x0000000402037224 */ /* 0x000fca00078e0203 */
[----:B------:R-:W-:-:S13]  /*0220*/  ISETP.GE.U32.AND P1, PT, R3, R2, PT ;  /* 0x000000020300720c */ /* 0x000fda0003f26070 */
[----:B------:R-:W-:Y:S01]  /*0230*/  @P1 IADD3 R3, PT, PT, R3, -R2, RZ ;  /* 0x8000000203031210 */ /* 0x000fe20007ffe0ff */
[----:B------:R-:W-:-:S03]  /*0240*/  @P1 VIADD R8, R8, 0x1 ;  /* 0x0000000108081836 */ /* 0x000fc60000000000 */
[----:B------:R-:W-:-:S13]  /*0250*/  ISETP.GE.U32.AND P2, PT, R3, R2, PT ;  /* 0x000000020300720c */ /* 0x000fda0003f46070 */
[----:B------:R-:W-:Y:S02]  /*0260*/  @P2 IADD3 R8, PT, PT, R8, 0x1, RZ ;  /* 0x0000000108082810 */ /* 0x000fe40007ffe0ff */
[----:B------:R-:W-:-:S05]  /*0270*/  @!P3 LOP3.LUT R8, RZ, R2, RZ, 0x33, !PT ;  /* 0x00000002ff08b212 */ /* 0x000fca00078e33ff */
[----:B------:R-:W-:-:S05]  /*0280*/  IMAD.IADD R8, R7, 0x1, R8 ;  /* 0x0000000107087824 */ /* 0x000fca00078e0208 */
[C---:B------:R-:W-:Y:S02]  /*0290*/  LOP3.LUT R3, R8.reuse, 0x3, RZ, 0xc0, !PT ;  /* 0x0000000308037812 */ /* 0x040fe400078ec0ff */
[----:B------:R-:W-:Y:S02]  /*02a0*/  ISETP.GE.U32.AND P2, PT, R8, 0x3, PT ;  /* 0x000000030800780c */ /* 0x000fe40003f46070 */
[----:B------:R-:W-:Y:S02]  /*02b0*/  ISETP.NE.AND P1, PT, R3, 0x3, PT ;  /* 0x000000030300780c */ /* 0x000fe40003f25270 */
[----:B------:R-:W-:-:S11]  /*02c0*/  MOV R3, RZ ;  /* 0x000000ff00037202 */ /* 0x000fd60000000f00 */
[----:B------:R-:W-:Y:S05]  /*02d0*/  @!P1 BRA `(.L_x_3) ;  /* 0x0000000000489947 */ /* 0x000fea0003800000 */
[----:B------:R-:W0:Y:S01]  /*02e0*/  LDC.64 R6, c[0x0][0x380] ;  /* 0x0000e000ff067b82 */ /* 0x000e220000000a00 */
[----:B------:R-:W-:Y:S01]  /*02f0*/  VIADD R8, R8, 0x1 ;  /* 0x0000000108087836 */ /* 0x000fe20000000000 */
[----:B------:R-:W-:Y:S01]  /*0300*/  MOV R3, RZ ;  /* 0x000000ff00037202 */ /* 0x000fe20000000f00 */
[----:B------:R-:W-:-:S03]  /*0310*/  IMAD R11, R0, UR4, R15 ;  /* 0x00000004000b7c24 */ /* 0x000fc6000f8e020f */
[----:B------:R-:W-:Y:S02]  /*0320*/  LOP3.LUT R8, R8, 0x3, RZ, 0xc0, !PT ;  /* 0x0000000308087812 */ /* 0x000fe400078ec0ff */
[----:B------:R-:W1:Y:S03]  /*0330*/  LDC.64 R4, c[0x0][0x3a0] ;  /* 0x0000e800ff047b82 */ /* 0x000e660000000a00 */
[----:B------:R-:W-:Y:S02]  /*0340*/  IMAD.MOV R10, RZ, RZ, -R8 ;  /* 0x000000ffff0a7224 */ /* 0x000fe400078e0a08 */
[----:B0-----:R-:W-:-:S07]  /*0350*/  IMAD.WIDE.U32 R6, R15, 0x4, R6 ;  /* 0x000000040f067825 */ /* 0x001fce00078e0006 */
.L_x_4:
[----:B-1----:R-:W-:Y:S01]  /*0360*/  IMAD.WIDE R8, R11, 0x4, R4 ;  /* 0x000000040b087825 */ /* 0x002fe200078e0204 */
[----:B------:R0:W2:Y:S05]  /*0370*/  LDG.E R12, desc[UR6][R6.64] ;  /* 0x00000006060c7981 */ /* 0x0000aa000c1e1900 */
[----:B------:R-:W2:Y:S01]  /*0380*/  LDG.E R8, desc[UR6][R8.64] ;  /* 0x0000000608087981 */ /* 0x000ea2000c1e1900 */
[----:B------:R-:W-:Y:S01]  /*0390*/  IADD3 R10, PT, PT, R10, 0x1, RZ ;  /* 0x000000010a0a7810 */ /* 0x000fe20007ffe0ff */
[C---:B------:R-:W-:Y:S01]  /*03a0*/  IMAD.IADD R15, R2.reuse, 0x1, R15 ;  /* 0x00000001020f7824 */ /* 0x040fe200078e020f */
[----:B------:R-:W-:Y:S02]  /*03b0*/  IADD3 R11, PT, PT, R2, R11, RZ ;  /* 0x0000000b020b7210 */ /* 0x000fe40007ffe0ff */
[----:B------:R-:W-:Y:S01]  /*03c0*/  ISETP.NE.AND P1, PT, R10, RZ, PT ;  /* 0x000000ff0a00720c */ /* 0x000fe20003f25270 */
[----:B0-----:R-:W-:-:S04]  /*03d0*/  IMAD.WIDE.U32 R6, R2, 0x4, R6 ;  /* 0x0000000402067825 */ /* 0x001fc800078e0006 */
[----:B--2---:R-:W-:-:S08]  /*03e0*/  FFMA R3, R12, R8, R3 ;  /* 0x000000080c037223 */ /* 0x004fd00000000003 */
[----:B------:R-:W-:Y:S05]  /*03f0*/  @P1 BRA `(.L_x_4) ;  /* 0xfffffffc00d81947 */ /* 0x000fea000383ffff */
.L_x_3:
[----:B------:R-:W-:Y:S05]  /*0400*/  BSYNC.RECONVERGENT B1 ;  /* 0x0000000000017941 */ /* 0x000fea0003800200 */
.L_x_2:
[----:B------:R-:W-:Y:S05]  /*0410*/  @!P2 BRA `(.L_x_1) ;  /* 0x000000000084a947 */ /* 0x000fea0003800000 */
[----:B------:R-:W-:-:S07]  /*0420*/  IMAD.SHL.U32 R9, R2, 0x4, RZ ;  /* 0x0000000402097824 */ /* 0x000fce00078e00ff */
.L_x_5:
[----:B------:R-:W0:Y:S01]  /*0430*/  LDC.64 R12, c[0x0][0x3a0] ;  /* 0x0000e800ff0c7b82 */ /* 0x000e220000000a00 */
[----:B------:R-:W-:Y:S01]  /*0440*/  IMAD R7, R0, UR4, R15 ;  /* 0x0000000400077c24 */ /* 0x000fe2000f8e020f */
[----:B------:R-:W-:-:S05]  /*0450*/  IADD3 R19, PT, PT, R2, R15, RZ ;  /* 0x0000000f02137210 */ /* 0x000fca0007ffe0ff */
[--C-:B------:R-:W-:Y:S01]  /*0460*/  IMAD.IADD R11, R19, 0x1, R2.reuse ;  /* 0x00000001130b7824 */ /* 0x100fe200078e0202 */
[----:B------:R-:W1:Y:S03]  /*0470*/  LDC.64 R4, c[0x0][0x380] ;  /* 0x0000e000ff047b82 */ /* 0x000e660000000a00 */
[----:B------:R-:W-:Y:S02]  /*0480*/  IMAD.IADD R23, R11, 0x1, R2 ;  /* 0x000000010b177824 */ /* 0x000fe400078e0202 */
[----:B0-----:R-:W-:-:S03]  /*0490*/  IMAD.WIDE R12, R7, 0x4, R12 ;  /* 0x00000004070c7825 */ /* 0x001fc600078e020c */
[----:B------:R-:W-:-:S03]  /*04a0*/  IADD3 R6, P1, PT, R9, R12, RZ ;  /* 0x0000000c09067210 */ /* 0x000fc60007f3e0ff */
[----:B------:R-:W2:Y:S01]  /*04b0*/  LDG.E R12, desc[UR6][R12.64] ;  /* 0x000000060c0c7981 */ /* 0x000ea2000c1e1900 */
[--C-:B-1----:R-:W-:Y:S01]  /*04c0*/  IMAD.WIDE.U32 R14, R15, 0x4, R4.reuse ;  /* 0x000000040f0e7825 */ /* 0x102fe200078e0004 */
[----:B------:R-:W-:Y:S02]  /*04d0*/  IADD3.X R7, PT, PT, RZ, R13, RZ, P1, !PT ;  /* 0x0000000dff077210 */ /* 0x000fe40000ffe4ff */
[----:B------:R-:W-:Y:S01]  /*04e0*/  IADD3 R10, P1, PT, R9, R6, RZ ;  /* 0x00000006090a7210 */ /* 0x000fe20007f3e0ff */
[--C-:B------:R-:W-:Y:S02]  /*04f0*/  IMAD.WIDE.U32 R18, R19, 0x4, R4.reuse ;  /* 0x0000000413127825 */ /* 0x100fe400078e0004 */
[----:B------:R0:W2:Y:S02]  /*0500*/  LDG.E R14, desc[UR6][R14.64] ;  /* 0x000000060e0e7981 */ /* 0x0000a4000c1e1900 */
[--C-:B------:R-:W-:Y:S01]  /*0510*/  IMAD.WIDE.U32 R20, R11, 0x4, R4.reuse ;  /* 0x000000040b147825 */ /* 0x100fe200078e0004 */
[----:B------:R-:W-:Y:S01]  /*0520*/  IADD3.X R11, PT, PT, RZ, R7, RZ, P1, !PT ;  /* 0x00000007ff0b7210 */ /* 0x000fe20000ffe4ff */
[----:B------:R-:W3:Y:S01]  /*0530*/  LDG.E R8, desc[UR6][R18.64] ;  /* 0x0000000612087981 */ /* 0x000ee2000c1e1900 */
[----:B------:R-:W-:Y:S01]  /*0540*/  IADD3 R16, P1, PT, R9, R10, RZ ;  /* 0x0000000a09107210 */ /* 0x000fe20007f3e0ff */
[----:B------:R-:W-:-:S02]  /*0550*/  IMAD.WIDE.U32 R4, R23, 0x4, R4 ;  /* 0x0000000417047825 */ /* 0x000fc400078e0004 */
[----:B------:R-:W3:Y:S02]  /*0560*/  LDG.E R6, desc[UR6][R6.64] ;  /* 0x0000000606067981 */ /* 0x000ee4000c1e1900 */
[----:B------:R-:W-:Y:S02]  /*0570*/  IMAD.X R17, RZ, RZ, R11, P1 ;  /* 0x000000ffff117224 */ /* 0x000fe400008e060b */
[----:B------:R-:W4:Y:S04]  /*0580*/  LDG.E R20, desc[UR6][R20.64] ;  /* 0x0000000614147981 */ /* 0x000f28000c1e1900 */
[----:B------:R-:W4:Y:S04]  /*0590*/  LDG.E R10, desc[UR6][R10.64] ;  /* 0x000000060a0a7981 */ /* 0x000f28000c1e1900 */
[----:B------:R-:W5:Y:S04]  /*05a0*/  LDG.E R4, desc[UR6][R4.64] ;  /* 0x0000000604047981 */ /* 0x000f68000c1e1900 */
[----:B------:R-:W5:Y:S01]  /*05b0*/  LDG.E R16, desc[UR6][R16.64] ;  /* 0x0000000610107981 */ /* 0x000f62000c1e1900 */
[----:B0-----:R-:W-:-:S04]  /*05c0*/  IADD3 R15, PT, PT, R23, R2, RZ ;  /* 0x00000002170f7210 */ /* 0x001fc80007ffe0ff */
[----:B------:R-:W-:Y:S01]  /*05d0*/  ISETP.GE.AND P1, PT, R15, UR4, PT ;  /* 0x000000040f007c0c */ /* 0x000fe2000bf26270 */
[----:B--2---:R-:W-:-:S04]  /*05e0*/  FFMA R3, R14, R12, R3 ;  /* 0x0000000c0e037223 */ /* 0x004fc80000000003 */
[----:B---3--:R-:W-:-:S04]  /*05f0*/  FFMA R3, R8, R6, R3 ;  /* 0x0000000608037223 */ /* 0x008fc80000000003 */
[----:B----4-:R-:W-:-:S04]  /*0600*/  FFMA R3, R20, R10, R3 ;  /* 0x0000000a14037223 */ /* 0x010fc80000000003 */
[----:B-----5:R-:W-:Y:S01]  /*0610*/  FFMA R3, R4, R16, R3 ;  /* 0x0000001004037223 */ /* 0x020fe20000000003 */
[----:B------:R-:W-:Y:S06]  /*0620*/  @!P1 BRA `(.L_x_5) ;  /* 0xfffffffc00809947 */ /* 0x000fec000383ffff */
.L_x_1:
[----:B------:R-:W-:Y:S05]  /*0630*/  BSYNC.RECONVERGENT B0 ;  /* 0x0000000000007941 */ /* 0x000fea0003800200 */
.L_x_0:
[----:B------:R-:W2:Y:S01]  /*0640*/  S2UR UR5, SR_CgaCtaId ;  /* 0x00000000000579c3 */ /* 0x000ea20000008800 */
[----:B------:R-:W-:Y:S01]  /*0650*/  BSSY.RECONVERGENT B0, `(.L_x_6) ;  /* 0x0000008000007945 */ /* 0x000fe20003800200 */
[----:B------:R-:W-:Y:S02]  /*0660*/  UMOV UR4, 0x400 ;  /* 0x0000040000047882 */ /* 0x000fe40000000000 */
[----:B--2---:R-:W-:-:S12]  /*0670*/  ULEA UR4, UR5, UR4, 0x18 ;  /* 0x0000000405047291 */ /* 0x004fd8000f8ec0ff */
.L_x_7:
[----:B-1----:R-:W1:Y:S01]  /*0680*/  LDS R4, [UR4] ;  /* 0x00000004ff047984 */ /* 0x002e620008000800 */
[----:B0-----:R-:W-:Y:S02]  /*0690*/  IMAD.U32 R2, RZ, RZ, UR4 ;  /* 0x00000004ff027e24 */ /* 0x001fe4000f8e00ff */
[----:B-1----:R-:W-:-:S05]  /*06a0*/  FADD R5, R3, R4 ;  /* 0x0000000403057221 */ /* 0x002fca0000000000 */
[----:B------:R-:W0:Y:S02]  /*06b0*/  ATOMS.CAST.SPIN P1, [R2], R4, R5 ;  /* 0x000000040200758d */ /* 0x000e240001820005 */
[----:B0-----:R-:W-:Y:S05]  /*06c0*/  @!P1 BRA `(.L_x_7) ;  /* 0xfffffffc00ec9947 */ /* 0x001fea000383ffff */
[----:B------:R-:W-:Y:S05]  /*06d0*/  BSYNC.RECONVERGENT B0 ;  /* 0x0000000000007941 */ /* 0x000fea0003800200 */
.L_x_6:
[----:B------:R-:W-:Y:S06]  /*06e0*/  BAR.SYNC.DEFER_BLOCKING 0x0 ;  /* 0x0000000000007b1d */ /* 0x000fec0000010000 */
[----:B------:R-:W-:Y:S05]  /*06f0*/  @P0 EXIT ;  /* 0x000000000000094d */ /* 0x000fea0003800000 */
[----:B------:R-:W0:Y:S01]  /*0700*/  LDS R4, [UR4] ;  /* 0x00000004ff047984 */ /* 0x000e220008000800 */
[----:B------:R-:W1:Y:S02]  /*0710*/  LDC.64 R2, c[0x0][0x390] ;  /* 0x0000e400ff027b82 */ /* 0x000e640000000a00 */
[----:B-1----:R-:W-:Y:S01]  /*0720*/  IMAD.WIDE.U32 R2, R0, 0x4, R2 ;  /* 0x0000000400027825 */ /* 0x002fe200078e0002 */
[----:B0-----:R-:W-:-:S04]  /*0730*/  FSETP.GEU.AND P0, PT, R4, RZ, PT ;  /* 0x000000ff0400720b */ /* 0x001fc80003f0e000 */
[----:B------:R-:W-:-:S05]  /*0740*/  FSEL R5, R4, RZ, P0 ;  /* 0x000000ff04057208 */ /* 0x000fca0000000000 */
[----:B------:R-:W-:Y:S01]  /*0750*/  STG.E desc[UR6][R2.64], R5 ;  /* 0x0000000502007986 */ /* 0x000fe2000c101906 */
[----:B------:R-:W-:Y:S05]  /*0760*/  EXIT ;  /* 0x000000000000794d */ /* 0x000fea0003800000 */
.L_x_8:
[----:B------:R-:W-:-:S00]  /*0770*/  BRA `(.L_x_8) ;  /* 0xfffffffc00fc7947 */ /* 0x000fc0000383ffff */
[----:B------:R-:W-:-:S00]  /*0780*/  NOP ;  /* 0x0000000000007918 */ /* 0x000fc00000000000 */
[----:B------:R-:W-:-:S00]  /*0790*/  NOP ;  /* 0x0000000000007918 */ /* 0x000fc00000000000 */
[----:B------:R-:W-:-:S00]  /*07a0*/  NOP ;  /* 0x0000000000007918 */ /* 0x000fc00000000000 */
[----:B------:R-:W-:-:S00]  /*07b0*/  NOP ;  /* 0x0000000000007918 */ /* 0x000fc00000000000 */
[----:B------:R-:W-:-:S00]  /*07c0*/  NOP ;  /* 0x0000000000007918 */ /* 0x000fc00000000000 */
[----:B------:R-:W-:-:S00]  /*07d0*/  NOP ;  /* 0x0000000000007918 */ /* 0x000fc00000000000 */
[----:B------:R-:W-:-:S00]  /*07e0*/  NOP ;  /* 0x0000000000007918 */ /* 0x000fc00000000000 */
[----:B------:R-:W-:-:S00]  /*07f0*/  NOP ;  /* 0x0000000000007918 */ /* 0x000fc00000000000 */
.L_x_25:


//--------------------- .text._Z13conv2D_kernelPfiiiS_iiS_iii --------------------------
	.section	.text._Z13conv2D_kernelPfiiiS_iiS_iii,"ax",@progbits
	.align	128
        .global         _Z13conv2D_kernelPfiiiS_iiS_iii
        .type           _Z13conv2D_kernelPfiiiS_iiS_iii,@function
        .size           _Z13conv2D_kernelPfiiiS_iiS_iii,(.L_x_26 - _Z13conv2D_kernelPfiiiS_iiS_iii)
        .other          _Z13conv2D_kernelPfiiiS_iiS_iii,@"STO_CUDA_ENTRY STV_DEFAULT"
_Z13conv2D_kernelPfiiiS_iiS_iii:
.text._Z13conv2D_kernelPfiiiS_iiS_iii:
[----:B------:R-:W-:Y:S01]  /*0000*/  LDC R1, c[0x0][0x37c] ;  /* 0x0000df00ff017b82 */ /* 0x000fe20000000800 */
[----:B------:R-:W0:Y:S07]  /*0010*/  S2R R7, SR_CTAID.Y ;  /* 0x0000000000077919 */ /* 0x000e2e0000002600 */
[----:B------:R-:W1:Y:S01]  /*0020*/  LDC R2, c[0x0][0x364] ;  /* 0x0000d900ff027b82 */ /* 0x000e620000000800 */
[----:B------:R-:W2:Y:S01]  /*0030*/  LDCU UR7, c[0x0][0x390] ;  /* 0x00007200ff0777ac */ /* 0x000ea20008000800 */
[----:B------:R-:W3:Y:S01]  /*0040*/  S2R R0, SR_TID.Y ;  /* 0x0000000000007919 */ /* 0x000ee20000002200 */
[----:B------:R-:W4:Y:S01]  /*0050*/  LDCU.64 UR8, c[0x0][0x3b0] ;  /* 0x00007600ff0877ac */ /* 0x000f220008000a00 */
[----:B------:R-:W5:Y:S04]  /*0060*/  S2R R3, SR_TID.X ;  /* 0x0000000000037919 */ /* 0x000f680000002100 */
[----:B------:R-:W1:Y:S01]  /*0070*/  LDC.64 R10, c[0x0][0x3a0] ;  /* 0x0000e800ff0a7b82 */ /* 0x000e620000000a00 */
[----:B------:R-:W0:Y:S01]  /*0080*/  LDCU.64 UR4, c[0x0][0x358] ;  /* 0x00006b00ff0477ac */ /* 0x000e220008000a00 */
[----:B------:R-:W4:Y:S06]  /*0090*/  S2R R9, SR_CTAID.X ;  /* 0x0000000000097919 */ /* 0x000f2c0000002500 */
[----:B------:R-:W3:Y:S01]  /*00a0*/  LDC R13, c[0x0][0x360] ;  /* 0x0000d800ff0d7b82 */ /* 0x000ee20000000800 */
[----:B--2---:R-:W-:-:S07]  /*00b0*/  UISETP.GE.AND UP0, UPT, UR7, 0x1, UPT ;  /* 0x000000010700788c */ /* 0x004fce000bf06270 */
[----:B------:R-:W2:Y:S01]  /*00c0*/  S2UR UR6, SR_CTAID.Z ;  /* 0x00000000000679c3 */ /* 0x000ea20000002700 */
[----:B-1----:R-:W-:-:S04]  /*00d0*/  IMAD.IADD R2, R2, 0x1, -R11 ;  /* 0x0000000102027824 */ /* 0x002fc800078e0a0b */
[C---:B------:R-:W-:Y:S02]  /*00e0*/  VIADD R5, R2.reuse, 0x1 ;  /* 0x0000000102057836 */ /* 0x040fe40000000000 */
[----:B0-----:R-:W-:Y:S01]  /*00f0*/  IMAD R7, R2, R7, R7 ;  /* 0x0000000702077224 */ /* 0x001fe200078e0207 */
[----:B---3--:R-:W-:Y:S02]  /*0100*/  IADD3 R4, PT, PT, R13, -R10, RZ ;  /* 0x8000000a0d047210 */ /* 0x008fe40007ffe0ff */
[----:B------:R-:W-:-:S03]  /*0110*/  ISETP.GE.AND P0, PT, R0, R5, PT ;  /* 0x000000050000720c */ /* 0x000fc60003f06270 */
[C---:B------:R-:W-:Y:S02]  /*0120*/  VIADD R2, R4.reuse, 0x1 ;  /* 0x0000000104027836 */ /* 0x040fe40000000000 */
[----:B----4-:R-:W-:-:S03]  /*0130*/  IMAD R4, R4, R9, R9 ;  /* 0x0000000904047224 */ /* 0x010fc600078e0209 */
[----:B-----5:R-:W-:Y:S01]  /*0140*/  ISETP.GE.OR P0, PT, R3, R2, P0 ;  /* 0x000000020300720c */ /* 0x020fe20000706670 */
[----:B------:R-:W-:Y:S01]  /*0150*/  IMAD.IADD R5, R4, 0x1, R3 ;  /* 0x0000000104057824 */ /* 0x000fe200078e0203 */
[----:B------:R-:W-:Y:S01]  /*0160*/  IADD3 R2, PT, PT, R7, R0, RZ ;  /* 0x0000000007027210 */ /* 0x000fe20007ffe0ff */
[----:B------:R-:W-:-:S03]  /*0170*/  HFMA2 R7, -RZ, RZ, 0, 0 ;  /* 0x00000000ff077431 */ /* 0x000fc600000001ff */
[----:B------:R-:W-:-:S04]  /*0180*/  ISETP.GE.OR P0, PT, R2, UR9, P0 ;  /* 0x0000000902007c0c */ /* 0x000fc80008706670 */
[----:B------:R-:W-:Y:S01]  /*0190*/  ISETP.GE.OR P0, PT, R5, UR8, P0 ;  /* 0x0000000805007c0c */ /* 0x000fe20008706670 */
[----:B--2---:R-:W-:-:S12]  /*01a0*/  BRA.U !UP0, `(.L_x_9) ;  /* 0x0000000908307547 */ /* 0x004fd8000b800000 */
[----:B------:R-:W0:Y:S01]  /*01b0*/  S2R R13, SR_CgaCtaId ;  /* 0x00000000000d7919 */ /* 0x000e220000008800 */
[----:B------:R-:W1:Y:S01]  /*01c0*/  LDCU.64 UR8, c[0x0][0x388] ;  /* 0x00007100ff0877ac */ /* 0x000e620008000a00 */
[----:B------:R-:W-:Y:S01]  /*01d0*/  IMAD.SHL.U32 R9, R3, 0x4, RZ ;  /* 0x0000000403097824 */ /* 0x000fe200078e00ff */
[----:B------:R-:W-:Y:S01]  /*01e0*/  MOV R4, 0x400 ;  /* 0x0000040000047802 */ /* 0x000fe20000000f00 */
[----:B------:R-:W-:Y:S01]  /*01f0*/  IMAD.MOV.U32 R7, RZ, RZ, RZ ;  /* 0x000000ffff077224 */ /* 0x000fe200078e00ff */
[C---:B------:R-:W-:Y:S02]  /*0200*/  VIMNMX R6, PT, PT, R11.reuse, R10, PT ;  /* 0x0000000a0b067248 */ /* 0x040fe40003fe0100 */
[C---:B------:R-:W-:Y:S02]  /*0210*/  ISETP.GE.AND P1, PT, R0.reuse, R11, PT ;  /* 0x0000000b0000720c */ /* 0x040fe40003f26270 */
[----:B------:R-:W-:Y:S02]  /*0220*/  LOP3.LUT R8, R11, 0x7ffffff8, RZ, 0xc0, !PT ;  /* 0x7ffffff80b087812 */ /* 0x000fe400078ec0ff */
[----:B------:R-:W-:-:S02]  /*0230*/  LEA R20, R0, R9, 0x7 ;  /* 0x0000000900147211 */ /* 0x000fc400078e38ff */
[----:B------:R-:W-:Y:S02]  /*0240*/  ISETP.LT.OR P3, PT, R6, 0x1, P0 ;  /* 0x000000010600780c */ /* 0x000fe40000761670 */
[----:B------:R-:W-:Y:S02]  /*0250*/  ISETP.LT.AND P1, PT, R3, R10, !P1 ;  /* 0x0000000a0300720c */ /* 0x000fe40004f21270 */
[----:B------:R-:W-:Y:S02]  /*0260*/  LOP3.LUT R6, R11, 0x3, RZ, 0xc0, !PT ;  /* 0x000000030b067812 */ /* 0x000fe400078ec0ff */
[----:B-1----:R-:W-:Y:S02]  /*0270*/  ISETP.GE.AND P2, PT, R5, UR8, PT ;  /* 0x0000000805007c0c */ /* 0x002fe4000bf46270 */
[----:B------:R-:W-:Y:S02]  /*0280*/  MOV R10, RZ ;  /* 0x000000ff000a7202 */ /* 0x000fe40000000f00 */
[----:B------:R-:W-:-:S02]  /*0290*/  ISETP.LT.AND P2, PT, R2, UR9, !P2 ;  /* 0x0000000902007c0c */ /* 0x000fc4000d741270 */
[----:B0-----:R-:W-:Y:S02]  /*02a0*/  LEA R13, R13, R4, 0x18 ;  /* 0x000000040d0d7211 */ /* 0x001fe400078ec0ff */
[----:B------:R-:W-:Y:S01]  /*02b0*/  LOP3.LUT R4, R11, 0x7, RZ, 0xc0, !PT ;  /* 0x000000070b047812 */ /* 0x000fe200078ec0ff */
[----:B------:R-:W-:Y:S01]  /*02c0*/  IMAD.MOV R11, RZ, RZ, -R8 ;  /* 0x000000ffff0b7224 */ /* 0x000fe200078e0a08 */
[----:B------:R-:W-:Y:S02]  /*02d0*/  IADD3 R20, PT, PT, R20, 0x10, R13 ;  /* 0x0000001014147810 */ /* 0x000fe40007ffe00d */
[----:B------:R-:W-:-:S07]  /*02e0*/  LEA R22, R0, R13, 0x7 ;  /* 0x0000000d00167211 */ /* 0x000fce00078e38ff */
.L_x_18:
[----:B0-----:R-:W0:Y:S08]  /*02f0*/  @P1 LDC R21, c[0x0][0x390] ;  /* 0x0000e400ff151b82 */ /* 0x001e300000000800 */
[----:B------:R-:W1:Y:S08]  /*0300*/  @P1 LDC.64 R12, c[0x0][0x3a0] ;  /* 0x0000e800ff0c1b82 */ /* 0x000e700000000a00 */
[----:B------:R-:W2:Y:S08]  /*0310*/  @P2 LDC.64 R14, c[0x0][0x388] ;  /* 0x0000e200ff0e2b82 */ /* 0x000eb00000000a00 */
[----:B------:R-:W3:Y:S01]  /*0320*/  @P1 LDC.64 R16, c[0x0][0x398] ;  /* 0x0000e600ff101b82 */ /* 0x000ee20000000a00 */
[----:B0-----:R-:W-:-:S07]  /*0330*/  @P1 IMAD R21, R21, UR6, R10 ;  /* 0x0000000615151c24 */ /* 0x001fce000f8e020a */
[----:B------:R-:W0:Y:S01]  /*0340*/  @P2 LDC.64 R18, c[0x0][0x380] ;  /* 0x0000e000ff122b82 */ /* 0x000e220000000a00 */
[----:B-1----:R-:W-:-:S04]  /*0350*/  @P1 IMAD R13, R21, R13, R0 ;  /* 0x0000000d150d1224 */ /* 0x002fc800078e0200 */
[----:B------:R-:W-:Y:S02]  /*0360*/  @P1 IMAD R13, R13, R12, R3 ;  /* 0x0000000c0d0d1224 */ /* 0x000fe400078e0203 */
[----:B--2---:R-:W-:-:S04]  /*0370*/  @P2 IMAD R15, R10, R15, R2 ;  /* 0x0000000f0a0f2224 */ /* 0x004fc800078e0202 */
[----:B------:R-:W-:Y:S02]  /*0380*/  @P2 IMAD R15, R15, R14, R5 ;  /* 0x0000000e0f0f2224 */ /* 0x000fe400078e0205 */
[----:B---3--:R-:W-:-:S06]  /*0390*/  @P1 IMAD.WIDE R16, R13, 0x4, R16 ;  /* 0x000000040d101825 */ /* 0x008fcc00078e0210 */
[----:B------:R-:W2:Y:S01]  /*03a0*/  @P1 LDG.E R16, desc[UR4][R16.64] ;  /* 0x0000000410101981 */ /* 0x000ea2000c1e1900 */
[----:B0-----:R-:W-:-:S06]  /*03b0*/  @P2 IMAD.WIDE R18, R15, 0x4, R18 ;  /* 0x000000040f122825 */ /* 0x001fcc00078e0212 */
[----:B------:R-:W3:Y:S01]  /*03c0*/  @P2 LDG.E R18, desc[UR4][R18.64] ;  /* 0x0000000412122981 */ /* 0x000ee2000c1e1900 */
[----:B------:R-:W0:Y:S01]  /*03d0*/  @P1 S2R R13, SR_CgaCtaId ;  /* 0x00000000000d1919 */ /* 0x000e220000008800 */
[----:B------:R-:W-:-:S05]  /*03e0*/  @P1 MOV R12, 0x400 ;  /* 0x00000400000c1802 */ /* 0x000fca0000000f00 */
[----:B------:R-:W-:Y:S02]  /*03f0*/  @P1 VIADD R12, R12, 0x1000 ;  /* 0x000010000c0c1836 */ /* 0x000fe40000000000 */
[----:B------:R-:W-:Y:S01]  /*0400*/  @P2 IMAD.IADD R15, R22, 0x1, R9 ;  /* 0x00000001160f2824 */ /* 0x000fe200078e0209 */
[----:B------:R-:W-:Y:S02]  /*0410*/  BSSY.RECONVERGENT B0, `(.L_x_10) ;  /* 0x0000060000007945 */ /* 0x000fe40003800200 */
[----:B0-----:R-:W-:-:S05]  /*0420*/  @P1 LEA R13, R13, R12, 0x18 ;  /* 0x0000000c0d0d1211 */ /* 0x001fca00078ec0ff */
[----:B------:R-:W-:-:S05]  /*0430*/  @P1 IMAD R12, R0, 0x28, R13 ;  /* 0x00000028000c1824 */ /* 0x000fca00078e020d */
[----:B------:R-:W-:-:S05]  /*0440*/  @P1 IADD3 R13, PT, PT, R9, R12, RZ ;  /* 0x0000000c090d1210 */ /* 0x000fca0007ffe0ff */
[----:B--2---:R0:W-:Y:S04]  /*0450*/  @P1 STS [R13], R16 ;  /* 0x000000100d001388 */ /* 0x0041e80000000800 */
[----:B---3--:R0:W-:Y:S01]  /*0460*/  @P2 STS [R15], R18 ;  /* 0x000000120f002388 */ /* 0x0081e20000000800 */
[----:B------:R-:W-:Y:S06]  /*0470*/  BAR.SYNC.DEFER_BLOCKING 0x0 ;  /* 0x0000000000007b1d */ /* 0x000fec0000010000 */
[----:B------:R-:W-:Y:S05]  /*0480*/  @P3 BRA `(.L_x_11) ;  /* 0x0000000400603947 */ /* 0x000fea0003800000 */
[----:B------:R-:W-:-:S07]  /*0490*/  MOV R17, RZ ;  /* 0x000000ff00117202 */ /* 0x000fce0000000f00 */
.L_x_17:
[----:B------:R-:W1:Y:S01]  /*04a0*/  LDC R19, c[0x0][0x3a4] ;  /* 0x0000e900ff137b82 */ /* 0x000e620000000800 */
[----:B0-----:R-:W-:Y:S01]  /*04b0*/  IMAD.MOV.U32 R18, RZ, RZ, RZ ;  /* 0x000000ffff127224 */ /* 0x001fe200078e00ff */
[----:B-1----:R-:W-:-:S13]  /*04c0*/  ISETP.GE.U32.AND P4, PT, R19, 0x8, PT ;  /* 0x000000081300780c */ /* 0x002fda0003f86070 */
[----:B------:R-:W-:Y:S05]  /*04d0*/  @!P4 BRA `(.L_x_12) ;  /* 0x000000000088c947 */ /* 0x000fea0003800000 */
[----:B------:R-:W0:Y:S01]  /*04e0*/  S2R R13, SR_CgaCtaId ;  /* 0x00000000000d7919 */ /* 0x000e220000008800 */
[----:B------:R-:W-:Y:S01]  /*04f0*/  MOV R12, 0x400 ;  /* 0x00000400000c7802 */ /* 0x000fe20000000f00 */
[----:B------:R-:W-:Y:S01]  /*0500*/  IMAD R18, R17, 0x80, R20 ;  /* 0x0000008011127824 */ /* 0x000fe200078e0214 */
[----:B------:R-:W-:Y:S02]  /*0510*/  MOV R16, R11 ;  /* 0x0000000b00107202 */ /* 0x000fe40000000f00 */
[----:B------:R-:W-:-:S04]  /*0520*/  IADD3 R12, PT, PT, R12, 0x1000, RZ ;  /* 0x000010000c0c7810 */ /* 0x000fc80007ffe0ff */
[----:B0-----:R-:W-:-:S05]  /*0530*/  LEA R12, R13, R12, 0x18 ;  /* 0x0000000c0d0c7211 */ /* 0x001fca00078ec0ff */
[----:B------:R-:W-:-:S04]  /*0540*/  IMAD R21, R17, 0x28, R12 ;  /* 0x0000002811157824 */ /* 0x000fc800078e020c */
[----:B------:R-:W-:-:S07]  /*0550*/  VIADD R21, R21, 0x10 ;  /* 0x0000001015157836 */ /* 0x000fce0000000000 */
.L_x_13:
[----:B------:R-:W-:Y:S01]  /*0560*/  LDS R25, [R18+-0x10] ;  /* 0xfffff00012197984 */ /* 0x000fe20000000800 */
[----:B------:R-:W-:-:S03]  /*0570*/  IADD3 R16, PT, PT, R16, 0x8, RZ ;  /* 0x0000000810107810 */ /* 0x000fc60007ffe0ff */
[----:B------:R-:W0:Y:S01]  /*0580*/  LDS.64 R12, [R21+-0x10] ;  /* 0xfffff000150c7984 */ /* 0x000e220000000a00 */
[----:B------:R-:W-:-:S03]  /*0590*/  ISETP.NE.AND P4, PT, R16, RZ, PT ;  /* 0x000000ff1000720c */ /* 0x000fc60003f85270 */
[----:B------:R-:W1:Y:S04]  /*05a0*/  LDS R27, [R18+-0xc] ;  /* 0xfffff400121b7984 */ /* 0x000e680000000800 */
[----:B------:R-:W-:Y:S04]  /*05b0*/  LDS R23, [R18+-0x8] ;  /* 0xfffff80012177984 */ /* 0x000fe80000000800 */
[----:B------:R-:W2:Y:S04]  /*05c0*/  LDS.64 R14, [R21+-0x8] ;  /* 0xfffff800150e7984 */ /* 0x000ea80000000a00 */
[----:B------:R-:W3:Y:S04]  /*05d0*/  LDS R24, [R18+-0x4] ;  /* 0xfffffc0012187984 */ /* 0x000ee80000000800 */
[----:B------:R-:W-:Y:S01]  /*05e0*/  LDS R26, [R18+0x4] ;  /* 0x00000400121a7984 */ /* 0x000fe20000000800 */
[----:B0-----:R-:W-:-:S03]  /*05f0*/  FFMA R12, R12, R25, R7 ;  /* 0x000000190c0c7223 */ /* 0x001fc60000000007 */
[----:B------:R-:W-:Y:S01]  /*0600*/  LDS R7, [R18] ;  /* 0x0000000012077984 */ /* 0x000fe20000000800 */
[----:B-1----:R-:W-:-:S03]  /*0610*/  FFMA R27, R27, R13, R12 ;  /* 0x0000000d1b1b7223 */ /* 0x002fc6000000000c */
[----:B------:R-:W0:Y:S04]  /*0620*/  LDS.64 R12, [R21] ;  /* 0x00000000150c7984 */ /* 0x000e280000000a00 */
[----:B------:R-:W-:Y:S01]  /*0630*/  LDS R25, [R18+0xc] ;  /* 0x00000c0012197984 */ /* 0x000fe20000000800 */
[----:B--2---:R-:W-:-:S04]  /*0640*/  FFMA R23, R14, R23, R27 ;  /* 0x000000170e177223 */ /* 0x004fc8000000001b */
[----:B---3--:R-:W-:Y:S02]  /*0650*/  FFMA R23, R24, R15, R23 ;  /* 0x0000000f18177223 */ /* 0x008fe40000000017 */
[----:B------:R1:W-:Y:S04]  /*0660*/  LDS R24, [R18+0x8] ;  /* 0x0000080012187984 */ /* 0x0003e80000000800 */
[----:B------:R2:W3:Y:S01]  /*0670*/  LDS.64 R14, [R21+0x8] ;  /* 0x00000800150e7984 */ /* 0x0004e20000000a00 */
[----:B-1----:R-:W-:Y:S01]  /*0680*/  IADD3 R18, PT, PT, R18, 0x20, RZ ;  /* 0x0000002012127810 */ /* 0x002fe20007ffe0ff */
[----:B--2---:R-:W-:Y:S02]  /*0690*/  VIADD R21, R21, 0x20 ;  /* 0x0000002015157836 */ /* 0x004fe40000000000 */
[----:B0-----:R-:W-:-:S04]  /*06a0*/  FFMA R7, R12, R7, R23 ;  /* 0x000000070c077223 */ /* 0x001fc80000000017 */
[----:B------:R-:W-:-:S04]  /*06b0*/  FFMA R7, R26, R13, R7 ;  /* 0x0000000d1a077223 */ /* 0x000fc80000000007 */
[----:B---3--:R-:W-:-:S04]  /*06c0*/  FFMA R14, R14, R24, R7 ;  /* 0x000000180e0e7223 */ /* 0x008fc80000000007 */
[----:B------:R-:W-:Y:S01]  /*06d0*/  FFMA R7, R25, R15, R14 ;  /* 0x0000000f19077223 */ /* 0x000fe2000000000e */
[----:B------:R-:W-:Y:S06]  /*06e0*/  @P4 BRA `(.L_x_13) ;  /* 0xfffffffc009c4947 */ /* 0x000fec000383ffff */
[----:B------:R-:W-:-:S07]  /*06f0*/  IMAD.MOV.U32 R18, RZ, RZ, R8 ;  /* 0x000000ffff127224 */ /* 0x000fce00078e0008 */
.L_x_12:
[----:B------:R-:W-:-:S13]  /*0700*/  ISETP.NE.AND P4, PT, R4, RZ, PT ;  /* 0x000000ff0400720c */ /* 0x000fda0003f85270 */
[----:B------:R-:W-:Y:S05]  /*0710*/  @!P4 BRA `(.L_x_14) ;  /* 0x0000000000acc947 */ /* 0x000fea0003800000 */
[----:B------:R-:W0:Y:S01]  /*0720*/  S2R R13, SR_CgaCtaId ;  /* 0x00000000000d7919 */ /* 0x000e220000008800 */
[----:B------:R-:W-:Y:S02]  /*0730*/  IADD3 R14, PT, PT, R4, -0x1, RZ ;  /* 0xffffffff040e7810 */ /* 0x000fe40007ffe0ff */
[----:B------:R-:W-:Y:S02]  /*0740*/  MOV R12, 0x400 ;  /* 0x00000400000c7802 */ /* 0x000fe40000000f00 */
[----:B------:R-:W-:Y:S02]  /*0750*/  ISETP.GE.U32.AND P4, PT, R14, 0x3, PT ;  /* 0x000000030e00780c */ /* 0x000fe40003f86070 */
[----:B------:R-:W-:Y:S01]  /*0760*/  ISETP.NE.AND P5, PT, R6, RZ, PT ;  /* 0x000000ff0600720c */ /* 0x000fe20003fa5270 */
[----:B------:R-:W-:Y:S01]  /*0770*/  VIADD R12, R12, 0x1000 ;  /* 0x000010000c0c7836 */ /* 0x000fe20000000000 */
[----:B------:R-:W-:-:S04]  /*0780*/  LEA R21, R17, R22, 0x7 ;  /* 0x0000001611157211 */ /* 0x000fc800078e38ff */
[----:B0-----:R-:W-:-:S05]  /*0790*/  LEA R12, R13, R12, 0x18 ;  /* 0x0000000c0d0c7211 */ /* 0x001fca00078ec0ff */
[----:B------:R-:W-:Y:S01]  /*07a0*/  IMAD R16, R17, 0x28, R12 ;  /* 0x0000002811107824 */ /* 0x000fe200078e020c */
[----:B------:R-:W-:Y:S06]  /*07b0*/  @!P4 BRA `(.L_x_15) ;  /* 0x000000000038c947 */ /* 0x000fec0003800000 */
[C---:B------:R-:W-:Y:S01]  /*07c0*/  IMAD.IADD R12, R18.reuse, 0x1, R3 ;  /* 0x00000001120c7824 */ /* 0x040fe200078e0203 */
[C---:B------:R-:W-:Y:S02]  /*07d0*/  LEA R23, R18.reuse, R16, 0x2 ;  /* 0x0000001012177211 */ /* 0x040fe400078e10ff */
[----:B------:R-:W-:Y:S01]  /*07e0*/  IADD3 R18, PT, PT, R18, 0x4, RZ ;  /* 0x0000000412127810 */ /* 0x000fe20007ffe0ff */
[----:B------:R-:W-:Y:S02]  /*07f0*/  IMAD R24, R12, 0x4, R21 ;  /* 0x000000040c187824 */ /* 0x000fe400078e0215 */
[----:B------:R-:W-:Y:S04]  /*0800*/  LDS.64 R12, [R23] ;  /* 0x00000000170c7984 */ /* 0x000fe80000000a00 */
[----:B------:R-:W0:Y:S04]  /*0810*/  LDS R25, [R24] ;  /* 0x0000000018197984 */ /* 0x000e280000000800 */
[----:B------:R-:W1:Y:S04]  /*0820*/  LDS R27, [R24+0x4] ;  /* 0x00000400181b7984 */ /* 0x000e680000000800 */
[----:B------:R-:W-:Y:S04]  /*0830*/  LDS.64 R14, [R23+0x8] ;  /* 0x00000800170e7984 */ /* 0x000fe80000000a00 */
[----:B------:R-:W2:Y:S04]  /*0840*/  LDS R26, [R24+0x8] ;  /* 0x00000800181a7984 */ /* 0x000ea80000000800 */
[----:B------:R-:W3:Y:S01]  /*0850*/  LDS R29, [R24+0xc] ;  /* 0x00000c00181d7984 */ /* 0x000ee20000000800 */
[----:B0-----:R-:W-:-:S04]  /*0860*/  FFMA R12, R12, R25, R7 ;  /* 0x000000190c0c7223 */ /* 0x001fc80000000007 */
[----:B-1----:R-:W-:-:S04]  /*0870*/  FFMA R13, R27, R13, R12 ;  /* 0x0000000d1b0d7223 */ /* 0x002fc8000000000c */
[----:B--2---:R-:W-:-:S04]  /*0880*/  FFMA R14, R14, R26, R13 ;  /* 0x0000001a0e0e7223 */ /* 0x004fc8000000000d */
[----:B---3--:R-:W-:-:S07]  /*0890*/  FFMA R7, R29, R15, R14 ;  /* 0x0000000f1d077223 */ /* 0x008fce000000000e */
.L_x_15:
[----:B------:R-:W-:Y:S05]  /*08a0*/  @!P5 BRA `(.L_x_14) ;  /* 0x000000000048d947 */ /* 0x000fea0003800000 */
[----:B------:R-:W-:Y:S02]  /*08b0*/  ISETP.NE.AND P4, PT, R6, 0x1, PT ;  /* 0x000000010600780c */ /* 0x000fe40003f85270 */
[----:B------:R-:W-:-:S11]  /*08c0*/  LOP3.LUT P5, RZ, R19, 0x1, RZ, 0xc0, !PT ;  /* 0x0000000113ff7812 */ /* 0x000fd600078ac0ff */
[----:B------:R-:W-:Y:S05]  /*08d0*/  @!P4 BRA `(.L_x_16) ;  /* 0x000000000024c947 */ /* 0x000fea0003800000 */
[C---:B------:R-:W-:Y:S01]  /*08e0*/  IMAD.IADD R14, R18.reuse, 0x1, R3 ;  /* 0x00000001120e7824 */ /* 0x040fe200078e0203 */
[C---:B------:R-:W-:Y:S02]  /*08f0*/  LEA R12, R18.reuse, R16, 0x2 ;  /* 0x00000010120c7211 */ /* 0x040fe400078e10ff */
[----:B------:R-:W-:Y:S01]  /*0900*/  IADD3 R18, PT, PT, R18, 0x2, RZ ;  /* 0x0000000212127810 */ /* 0x000fe20007ffe0ff */
[----:B------:R-:W-:-:S03]  /*0910*/  IMAD R14, R14, 0x4, R21 ;  /* 0x000000040e0e7824 */ /* 0x000fc600078e0215 */
[----:B------:R-:W-:Y:S04]  /*0920*/  LDS.64 R12, [R12] ;  /* 0x000000000c0c7984 */ /* 0x000fe80000000a00 */
[----:B------:R-:W0:Y:S04]  /*0930*/  LDS R15, [R14] ;  /* 0x000000000e0f7984 */ /* 0x000e280000000800 */
[----:B------:R-:W1:Y:S01]  /*0940*/  LDS R19, [R14+0x4] ;  /* 0x000004000e137984 */ /* 0x000e620000000800 */
[----:B0-----:R-:W-:-:S04]  /*0950*/  FFMA R24, R12, R15, R7 ;  /* 0x0000000f0c187223 */ /* 0x001fc80000000007 */
[----:B-1----:R-:W-:-:S07]  /*0960*/  FFMA R7, R19, R13, R24 ;  /* 0x0000000d13077223 */ /* 0x002fce0000000018 */
.L_x_16:
[----:B------:R-:W-:Y:S01]  /*0970*/  @P5 IMAD.IADD R12, R3, 0x1, R18 ;  /* 0x00000001030c5824 */ /* 0x000fe200078e0212 */
[----:B------:R-:W-:-:S03]  /*0980*/  @P5 LEA R16, R18, R16, 0x2 ;  /* 0x0000001012105211 */ /* 0x000fc600078e10ff */
[----:B------:R-:W-:-:S03]  /*0990*/  @P5 IMAD R12, R12, 0x4, R21 ;  /* 0x000000040c0c5824 */ /* 0x000fc600078e0215 */
[----:B------:R-:W-:Y:S04]  /*09a0*/  @P5 LDS R16, [R16] ;  /* 0x0000000010105984 */ /* 0x000fe80000000800 */
[----:B------:R-:W0:Y:S02]  /*09b0*/  @P5 LDS R12, [R12] ;  /* 0x000000000c0c5984 */ /* 0x000e240000000800 */
[----:B0-----:R-:W-:-:S07]  /*09c0*/  @P5 FFMA R7, R16, R12, R7 ;  /* 0x0000000c10075223 */ /* 0x001fce0000000007 */
.L_x_14:
[----:B------:R-:W0:Y:S01]  /*09d0*/  LDCU UR7, c[0x0][0x3a0] ;  /* 0x00007400ff0777ac */ /* 0x000e220008000800 */
[----:B------:R-:W-:-:S04]  /*09e0*/  IADD3 R17, PT, PT, R17, 0x1, RZ ;  /* 0x0000000111117810 */ /* 0x000fc80007ffe0ff */
[----:B0-----:R-:W-:-:S13]  /*09f0*/  ISETP.NE.AND P4, PT, R17, UR7, PT ;  /* 0x0000000711007c0c */ /* 0x001fda000bf85270 */
[----:B------:R-:W-:Y:S05]  /*0a00*/  @P4 BRA `(.L_x_17) ;  /* 0xfffffff800a44947 */ /* 0x000fea000383ffff */
.L_x_11:
[----:B------:R-:W-:Y:S05]  /*0a10*/  BSYNC.RECONVERGENT B0 ;  /* 0x0000000000007941 */ /* 0x000fea0003800200 */
.L_x_10:
[----:B------:R-:W1:Y:S01]  /*0a20*/  LDCU UR7, c[0x0][0x390] ;  /* 0x00007200ff0777ac */ /* 0x000e620008000800 */
[----:B------:R-:W-:Y:S01]  /*0a30*/  IADD3 R10, PT, PT, R10, 0x1, RZ ;  /* 0x000000010a0a7810 */ /* 0x000fe20007ffe0ff */
[----:B------:R-:W-:Y:S03]  /*0a40*/  BAR.SYNC.DEFER_BLOCKING 0x0 ;  /* 0x0000000000007b1d */ /* 0x000fe60000010000 */
[----:B-1----:R-:W-:-:S13]  /*0a50*/  ISETP.NE.AND P4, PT, R10, UR7, PT ;  /* 0x000000070a007c0c */ /* 0x002fda000bf85270 */
[----:B------:R-:W-:Y:S05]  /*0a60*/  @P4 BRA `(.L_x_18) ;  /* 0xfffffff800204947 */ /* 0x000fea000383ffff */
.L_x_9:
[----:B------:R-:W-:Y:S05]  /*0a70*/  @P0 EXIT ;  /* 0x000000000000094d */ /* 0x000fea0003800000 */
[----:B------:R-:W1:Y:S08]  /*0a80*/  LDC.64 R10, c[0x0][0x3b0] ;  /* 0x0000ec00ff0a7b82 */ /* 0x000e700000000a00 */
[----:B------:R-:W2:Y:S01]  /*0a90*/  LDC.64 R8, c[0x0][0x3a8] ;  /* 0x0000ea00ff087b82 */ /* 0x000ea20000000a00 */
[----:B-1----:R-:W-:-:S04]  /*0aa0*/  IMAD R2, R11, UR6, R2 ;  /* 0x000000060b027c24 */ /* 0x002fc8000f8e0202 */
[----:B------:R-:W-:-:S04]  /*0ab0*/  IMAD R3, R2, R10, R5 ;  /* 0x0000000a02037224 */ /* 0x000fc800078e0205 */
[----:B--2---:R-:W-:-:S05]  /*0ac0*/  IMAD.WIDE R2, R3, 0x4, R8 ;  /* 0x0000000403027825 */ /* 0x004fca00078e0208 */
[----:B------:R-:W-:Y:S01]  /*0ad0*/  STG.E desc[UR4][R2.64], R7 ;  /* 0x0000000702007986 */ /* 0x000fe2000c101904 */
[----:B------:R-:W-:Y:S05]  /*0ae0*/  EXIT ;  /* 0x000000000000794d */ /* 0x000fea0003800000 */
.L_x_19:
        /* <DEDUP_REMOVED lines=9> */
.L_x_26:


//--------------------- .text._Z18max_pool_2D_kernelPfS_iiiii --------------------------
	.section	.text._Z18max_pool_2D_kernelPfS_iiiii,"ax",@progbits
	.align	128
        .global         _Z18max_pool_2D_kernelPfS_iiiii
        .type           _Z18max_pool_2D_kernelPfS_iiiii,@function
        .size           _Z18max_pool_2D_kernelPfS_iiiii,(.L_x_27 - _Z18max_pool_2D_kernelPfS_iiiii)
        .other          _Z18max_pool_2D_kernelPfS_iiiii,@"STO_CUDA_ENTRY STV_DEFAULT"
_Z18max_pool_2D_kernelPfS_iiiii:
.text._Z18max_pool_2D_kernelPfS_iiiii:
[----:B------:R-:W0:Y:S01]  /*0000*/  LDC R1, c[0x0][0x37c] ;  /* 0x0000df00ff017b82 */ /* 0x000e220000000800 */
[----:B------:R-:W1:Y:S01]  /*0010*/  S2R R7, SR_TID.Y ;  /* 0x0000000000077919 */ /* 0x000e620000002200 */
[----:B------:R-:W2:Y:S06]  /*0020*/  LDCU UR9, c[0x0][0x2fc] ;  /* 0x00005f80ff0977ac */ /* 0x000eac0008000800 */
[----:B------:R-:W1:Y:S01]  /*0030*/  S2UR UR10, SR_CTAID.Y ;  /* 0x00000000000a79c3 */ /* 0x000e620000002600 */
[----:B0-----:R-:W-:Y:S01]  /*0040*/  VIADD R1, R1, 0xfffffff8 ;  /* 0xfffffff801017836 */ /* 0x001fe20000000000 */
[----:B------:R-:W0:Y:S01]  /*0050*/  S2R R10, SR_TID.X ;  /* 0x00000000000a7919 */ /* 0x000e220000002100 */
[----:B------:R-:W3:Y:S01]  /*0060*/  LDCU.64 UR6, c[0x0][0x358] ;  /* 0x00006b00ff0677ac */ /* 0x000ee20008000a00 */
[----:B------:R-:W4:Y:S04]  /*0070*/  LDCU UR13, c[0x0][0x39c] ;  /* 0x00007380ff0d77ac */ /* 0x000f280008000800 */
[----:B------:R-:W1:Y:S08]  /*0080*/  LDC R4, c[0x0][0x364] ;  /* 0x0000d900ff047b82 */ /* 0x000e700000000800 */
[----:B------:R-:W0:Y:S08]  /*0090*/  S2UR UR11, SR_CTAID.X ;  /* 0x00000000000b79c3 */ /* 0x000e300000002500 */
[----:B------:R-:W0:Y:S08]  /*00a0*/  LDC R9, c[0x0][0x360] ;  /* 0x0000d800ff097b82 */ /* 0x000e300000000800 */
[----:B------:R-:W5:Y:S01]  /*00b0*/  LDC.64 R12, c[0x0][0x390] ;  /* 0x0000e400ff0c7b82 */ /* 0x000f620000000a00 */
[----:B-1----:R-:W-:-:S07]  /*00c0*/  IMAD R0, R4, UR10, R7 ;  /* 0x0000000a04007c24 */ /* 0x002fce000f8e0207 */
[----:B------:R-:W1:Y:S01]  /*00d0*/  S2UR UR12, SR_CTAID.Z ;  /* 0x00000000000c79c3 */ /* 0x000e620000002700 */
[----:B0-----:R-:W-:-:S07]  /*00e0*/  IMAD R5, R9, UR11, R10 ;  /* 0x0000000b09057c24 */ /* 0x001fce000f8e020a */
[----:B------:R-:W0:Y:S01]  /*00f0*/  S2UR UR5, SR_CgaCtaId ;  /* 0x00000000000579c3 */ /* 0x000e220000008800 */
[----:B-----5:R-:W-:-:S07]  /*0100*/  ISETP.GE.AND P0, PT, R0, R13, PT ;  /* 0x0000000d0000720c */ /* 0x020fce0003f06270 */
[----:B------:R-:W5:Y:S01]  /*0110*/  LDC R15, c[0x0][0x3a0] ;  /* 0x0000e800ff0f7b82 */ /* 0x000f620000000800 */
[----:B------:R-:W-:Y:S01]  /*0120*/  ISETP.GE.OR P0, PT, R5, R12, P0 ;  /* 0x0000000c0500720c */ /* 0x000fe20000706670 */
[----:B-1----:R-:W-:-:S04]  /*0130*/  IMAD R0, R13, UR12, R0 ;  /* 0x0000000c0d007c24 */ /* 0x002fc8000f8e0200 */
[----:B------:R-:W-:Y:S02]  /*0140*/  IMAD R5, R0, R12, R5 ;  /* 0x0000000c00057224 */ /* 0x000fe400078e0205 */
[----:B------:R-:W-:-:S06]  /*0150*/  IMAD.MOV.U32 R0, RZ, RZ, RZ ;  /* 0x000000ffff007224 */ /* 0x000fcc00078e00ff */
[----:B------:R-:W1:Y:S02]  /*0160*/  @!P0 LDC.64 R2, c[0x0][0x380] ;  /* 0x0000e000ff028b82 */ /* 0x000e640000000a00 */
[----:B-1----:R-:W-:-:S05]  /*0170*/  @!P0 IMAD.WIDE R2, R5, 0x4, R2 ;  /* 0x0000000405028825 */ /* 0x002fca00078e0202 */
[----:B---3--:R1:W3:Y:S01]  /*0180*/  @!P0 LDG.E R0, desc[UR6][R2.64] ;  /* 0x0000000602008981 */ /* 0x0082e2000c1e1900 */
[----:B------:R-:W-:Y:S01]  /*0190*/  UMOV UR4, 0x400 ;  /* 0x0000040000047882 */ /* 0x000fe20000000000 */
[----:B------:R-:W-:Y:S01]  /*01a0*/  SHF.R.U32.HI R5, RZ, 0x1, R9 ;  /* 0x00000001ff057819 */ /* 0x000fe20000011609 */
[----:B0-----:R-:W-:Y:S01]  /*01b0*/  ULEA UR4, UR5, UR4, 0x18 ;  /* 0x0000000405047291 */ /* 0x001fe2000f8ec0ff */
[----:B------:R-:W-:Y:S01]  /*01c0*/  SHF.R.U32.HI R4, RZ, 0x1, R4 ;  /* 0x00000001ff047819 */ /* 0x000fe20000011604 */
[----:B------:R-:W0:Y:S01]  /*01d0*/  LDCU UR8, c[0x0][0x2f8] ;  /* 0x00005f00ff0877ac */ /* 0x000e220008000800 */
[----:B------:R-:W-:Y:S01]  /*01e0*/  ISETP.GE.U32.AND P0, PT, R10, R5, PT ;  /* 0x000000050a00720c */ /* 0x000fe20003f06070 */
[----:B------:R-:W-:Y:S02]  /*01f0*/  IMAD R8, R5, UR11, R10 ;  /* 0x0000000b05087c24 */ /* 0x000fe4000f8e020a */
[C---:B-1----:R-:W-:Y:S01]  /*0200*/  IMAD.SHL.U32 R2, R7.reuse, 0x40, RZ ;  /* 0x0000004007027824 */ /* 0x042fe200078e00ff */
[----:B------:R-:W-:Y:S01]  /*0210*/  ISETP.GE.U32.OR P0, PT, R7, R4, P0 ;  /* 0x000000040700720c */ /* 0x000fe20000706470 */
[----:B------:R-:W-:-:S02]  /*0220*/  IMAD R4, R4, UR10, R7 ;  /* 0x0000000a04047c24 */ /* 0x000fc4000f8e0207 */
[----:B------:R-:W-:-:S03]  /*0230*/  VIADD R3, R2, UR4 ;  /* 0x0000000402037c36 */ /* 0x000fc60008000000 */
[----:B-----5:R-:W-:Y:S01]  /*0240*/  ISETP.GE.OR P0, PT, R4, R15, P0 ;  /* 0x0000000f0400720c */ /* 0x020fe20000706670 */
[----:B------:R-:W-:-:S03]  /*0250*/  IMAD R5, R10, 0x4, R3 ;  /* 0x000000040a057824 */ /* 0x000fc600078e0203 */
[----:B----4-:R-:W-:Y:S02]  /*0260*/  ISETP.GE.OR P0, PT, R8, UR13, P0 ;  /* 0x0000000d08007c0c */ /* 0x010fe40008706670 */
[----:B0-----:R-:W-:-:S04]  /*0270*/  IADD3 R6, P1, PT, R1, UR8, RZ ;  /* 0x0000000801067c10 */ /* 0x001fc8000ff3e0ff */
[----:B--2---:R-:W-:Y:S01]  /*0280*/  IADD3.X R7, PT, PT, RZ, UR9, RZ, P1, !PT ;  /* 0x00000009ff077c10 */ /* 0x004fe20008ffe4ff */
[----:B---3--:R0:W-:Y:S01]  /*0290*/  STS [R5], R0 ;  /* 0x0000000005007388 */ /* 0x0081e20000000800 */
[----:B------:R-:W-:Y:S06]  /*02a0*/  BAR.SYNC.DEFER_BLOCKING 0x0 ;  /* 0x0000000000007b1d */ /* 0x000fec0000010000 */
[----:B------:R-:W-:Y:S05]  /*02b0*/  @P0 EXIT ;  /* 0x000000000000094d */ /* 0x000fea0003800000 */
[----:B------:R-:W-:Y:S02]  /*02c0*/  IMAD R2, R10, 0x8, R2 ;  /* 0x000000080a027824 */ /* 0x000fe400078e0202 */
[----:B0-----:R-:W-:Y:S02]  /*02d0*/  IMAD R5, R15, UR12, R4 ;  /* 0x0000000c0f057c24 */ /* 0x001fe4000f8e0204 */
[----:B------:R-:W-:Y:S02]  /*02e0*/  IMAD.IADD R9, R3, 0x1, R2 ;  /* 0x0000000103097824 */ /* 0x000fe400078e0202 */
[----:B------:R-:W0:Y:S01]  /*02f0*/  LDC.64 R2, c[0x0][0x388] ;  /* 0x0000e200ff027b82 */ /* 0x000e220000000a00 */
[----:B------:R-:W-:Y:S02]  /*0300*/  IMAD R5, R5, UR13, R8 ;  /* 0x0000000d05057c24 */ /* 0x000fe4000f8e0208 */
[----:B------:R-:W1:Y:S04]  /*0310*/  LDS.64 R10, [R9] ;  /* 0x00000000090a7984 */ /* 0x000e680000000a00 */
[----:B------:R-:W2:Y:S01]  /*0320*/  LDS.64 R12, [R9+0x40] ;  /* 0x00004000090c7984 */ /* 0x000ea20000000a00 */
[----:B0-----:R-:W-:Y:S01]  /*0330*/  IMAD.WIDE.U32 R2, R5, 0x4, R2 ;  /* 0x0000000405027825 */ /* 0x001fe200078e0002 */
[----:B-1----:R-:W-:-:S04]  /*0340*/  FSETP.GEU.AND P0, PT, R10, R11, PT ;  /* 0x0000000b0a00720b */ /* 0x002fc80003f0e000 */
[----:B------:R-:W-:-:S04]  /*0350*/  FSEL R11, R11, R10, !P0 ;  /* 0x0000000a0b0b7208 */ /* 0x000fc80004000000 */
[----:B--2---:R-:W-:-:S04]  /*0360*/  FSETP.GEU.AND P0, PT, R11, R12, PT ;  /* 0x0000000c0b00720b */ /* 0x004fc80003f0e000 */
[----:B------:R-:W-:-:S04]  /*0370*/  FSEL R0, R12, R11, !P0 ;  /* 0x0000000b0c007208 */ /* 0x000fc80004000000 */
[----:B------:R-:W-:-:S04]  /*0380*/  FSETP.GEU.AND P0, PT, R0, R13, PT ;  /* 0x0000000d0000720b */ /* 0x000fc80003f0e000 */
[----:B------:R-:W-:-:S04]  /*0390*/  FSEL R0, R13, R0, !P0 ;  /* 0x000000000d007208 */ /* 0x000fc80004000000 */
[----:B------:R-:W-:Y:S01]  /*03a0*/  FSETP.GT.AND P0, PT, R0, RZ, PT ;  /* 0x000000ff0000720b */ /* 0x000fe20003f04000 */
[----:B------:R0:W-:-:S12]  /*03b0*/  STG.E desc[UR6][R2.64], R0 ;  /* 0x0000000002007986 */ /* 0x0001d8000c101906 */
[----:B0-----:R-:W-:Y:S05]  /*03c0*/  @!P0 EXIT ;  /* 0x000000000000894d */ /* 0x001fea0003800000 */
[----:B------:R-:W0:Y:S01]  /*03d0*/  F2F.F64.F32 R2, R0 ;  /* 0x0000000000027310 */ /* 0x000e220000201800 */
[----:B------:R-:W-:Y:S01]  /*03e0*/  MOV R8, 0x8 ;  /* 0x0000000800087802 */ /* 0x000fe20000000f00 */
[----:B------:R-:W1:Y:S05]  /*03f0*/  LDCU.64 UR4, c[0x4][URZ] ;  /* 0x01000000ff0477ac */ /* 0x000e6a0008000a00 */
[----:B------:R-:W2:Y:S01]  /*0400*/  LDC.64 R8, c[0x4][R8] ;  /* 0x0100000008087b82 */ /* 0x000ea20000000a00 */
[----:B0-----:R0:W-:Y:S01]  /*0410*/  STL.64 [R1], R2 ;  /* 0x0000000201007387 */ /* 0x0011e20000100a00 */
[----:B-1----:R-:W-:Y:S01]  /*0420*/  MOV R4, UR4 ;  /* 0x0000000400047c02 */ /* 0x002fe20008000f00 */
[----:B------:R-:W-:-:S07]  /*0430*/  IMAD.U32 R5, RZ, RZ, UR5 ;  /* 0x00000005ff057e24 */ /* 0x000fce000f8e00ff */
[----:B------:R-:W-:-:S07]  /*0440*/  LEPC R20, `(.L_x_20) ;  /* 0x000000001014794e */ /* 0x000fce0000000000 */
[----:B0-2---:R-:W-:Y:S05]  /*0450*/  CALL.ABS.NOINC R8 ;  /* 0x0000000008007343 */ /* 0x005fea0003c00000 */
.L_x_20:
[----:B------:R-:W-:Y:S05]  /*0460*/  EXIT ;  /* 0x000000000000794d */ /* 0x000fea0003800000 */
.L_x_21:
        /* <DEDUP_REMOVED lines=9> */
.L_x_27:


//--------------------- .text._Z10pad_kernelPfS_iiiiiii --------------------------
	.section	.text._Z10pad_kernelPfS_iiiiiii,"ax",@progbits
	.align	128
        .global         _Z10pad_kernelPfS_iiiiiii
        .type           _Z10pad_kernelPfS_iiiiiii,@function
        .size           _Z10pad_kernelPfS_iiiiiii,(.L_x_28 - _Z10pad_kernelPfS_iiiiiii)
        .other          _Z10pad_kernelPfS_iiiiiii,@"STO_CUDA_ENTRY STV_DEFAULT"
_Z10pad_kernelPfS_iiiiiii:
.text._Z10pad_kernelPfS_iiiiiii:
[----:B------:R-:W-:Y:S01]  /*0000*/  LDC R1, c[0x0][0x37c] ;  /* 0x0000df00ff017b82 */ /* 0x000fe20000000800 */
[----:B------:R-:W0:Y:S07]  /*0010*/  S2R R3, SR_TID.Y ;  /* 0x0000000000037919 */ /* 0x000e2e0000002200 */
[----:B------:R-:W0:Y:S01]  /*0020*/  LDC R0, c[0x0][0x364] ;  /* 0x0000d900ff007b82 */ /* 0x000e220000000800 */
[----:B------:R-:W1:Y:S07]  /*0030*/  S2R R2, SR_TID.X ;  /* 0x0000000000027919 */ /* 0x000e6e0000002100 */
[----:B------:R-:W0:Y:S08]  /*0040*/  S2UR UR4, SR_CTAID.Y ;  /* 0x00000000000479c3 */ /* 0x000e300000002600 */
[----:B------:R-:W1:Y:S08]  /*0050*/  S2UR UR5, SR_CTAID.X ;  /* 0x00000000000579c3 */ /* 0x000e700000002500 */
[----:B------:R-:W1:Y:S08]  /*0060*/  LDC R7, c[0x0][0x360] ;  /* 0x0000d800ff077b82 */ /* 0x000e700000000800 */
[----:B------:R-:W2:Y:S01]  /*0070*/  LDC R5, c[0x0][0x3a8] ;  /* 0x0000ea00ff057b82 */ /* 0x000ea20000000800 */
[----:B0-----:R-:W-:Y:S01]  /*0080*/  IMAD R0, R0, UR4, R3 ;  /* 0x0000000400007c24 */ /* 0x001fe2000f8e0203 */
[----:B------:R-:W0:Y:S06]  /*0090*/  LDCU UR4, c[0x0][0x3a4] ;  /* 0x00007480ff0477ac */ /* 0x000e2c0008000800 */
[----:B------:R-:W3:Y:S08]  /*00a0*/  S2UR UR6, SR_CTAID.Z ;  /* 0x00000000000679c3 */ /* 0x000ef00000002700 */
[----:B------:R-:W4:Y:S01]  /*00b0*/  LDC R4, c[0x0][0x398] ;  /* 0x0000e600ff047b82 */ /* 0x000f220000000800 */
[----:B-1----:R-:W-:-:S05]  /*00c0*/  IMAD R7, R7, UR5, R2 ;  /* 0x0000000507077c24 */ /* 0x002fca000f8e0202 */
[----:B------:R-:W-:-:S04]  /*00d0*/  VIMNMX R2, PT, PT, R0, R7, !PT ;  /* 0x0000000700027248 */ /* 0x000fc80007fe0100 */
[----:B--2---:R-:W-:Y:S01]  /*00e0*/  ISETP.GE.AND P0, PT, R2, R5, PT ;  /* 0x000000050200720c */ /* 0x004fe20003f06270 */
[----:B---3--:R-:W-:-:S04]  /*00f0*/  IMAD R2, R5, UR6, R0 ;  /* 0x0000000605027c24 */ /* 0x008fc8000f8e0200 */
[----:B0-----:R-:W-:Y:S01]  /*0100*/  IMAD R3, R2, UR4, R7 ;  /* 0x0000000402037c24 */ /* 0x001fe2000f8e0207 */
[----:B----4-:R-:W-:-:S13]  /*0110*/  ISETP.LE.OR P0, PT, R4, UR6, P0 ;  /* 0x0000000604007c0c */ /* 0x010fda0008703670 */
[----:B------:R-:W-:Y:S05]  /*0120*/  @P0 EXIT ;  /* 0x000000000000094d */ /* 0x000fea0003800000 */
[----:B------:R-:W0:Y:S01]  /*0130*/  LDC.64 R10, c[0x0][0x390] ;  /* 0x0000e400ff0a7b82 */ /* 0x000e220000000a00 */
[----:B------:R-:W1:Y:S01]  /*0140*/  LDCU UR8, c[0x0][0x39c] ;  /* 0x00007380ff0877ac */ /* 0x000e620008000800 */
[----:B------:R-:W-:Y:S01]  /*0150*/  BSSY.RECONVERGENT B0, `(.L_x_22) ;  /* 0x0000014000007945 */ /* 0x000fe20003800200 */
[----:B------:R-:W2:Y:S05]  /*0160*/  LDCU UR7, c[0x0][0x3a0] ;  /* 0x00007400ff0777ac */ /* 0x000eaa0008000800 */
[----:B------:R-:W3:Y:S01]  /*0170*/  LDC.64 R4, c[0x0][0x388] ;  /* 0x0000e200ff047b82 */ /* 0x000ee20000000a00 */
[----:B------:R-:W4:Y:S01]  /*0180*/  LDCU.64 UR4, c[0x0][0x358] ;  /* 0x00006b00ff0477ac */ /* 0x000f220008000a00 */
[----:B-1----:R-:W-:-:S04]  /*0190*/  ISETP.GE.AND P0, PT, R7, UR8, PT ;  /* 0x0000000807007c0c */ /* 0x002fc8000bf06270 */
[----:B--2---:R-:W-:Y:S02]  /*01a0*/  ISETP.LT.OR P0, PT, R0, UR7, !P0 ;  /* 0x0000000700007c0c */ /* 0x004fe4000c701670 */
[----:B0-----:R-:W-:Y:S02]  /*01b0*/  IADD3 R9, PT, PT, R11, UR7, RZ ;  /* 0x000000070b097c10 */ /* 0x001fe4000fffe0ff */
[----:B------:R-:W-:Y:S02]  /*01c0*/  IADD3 R2, PT, PT, R10, UR8, RZ ;  /* 0x000000080a027c10 */ /* 0x000fe4000fffe0ff */
[----:B------:R-:W-:Y:S01]  /*01d0*/  ISETP.GE.OR P0, PT, R0, R9, P0 ;  /* 0x000000090000720c */ /* 0x000fe20000706670 */
[----:B---3--:R-:W-:-:S03]  /*01e0*/  IMAD.WIDE R4, R3, 0x4, R4 ;  /* 0x0000000403047825 */ /* 0x008fc600078e0204 */
[----:B------:R-:W-:Y:S01]  /*01f0*/  ISETP.GE.OR P0, PT, R7, R2, P0 ;  /* 0x000000020700720c */ /* 0x000fe20000706670 */
[----:B------:R-:W-:-:S12]  /*0200*/  IMAD.MOV.U32 R3, RZ, RZ, RZ ;  /* 0x000000ffff037224 */ /* 0x000fd800078e00ff */
[----:B----4-:R-:W-:Y:S05]  /*0210*/  @P0 BRA `(.L_x_23) ;  /* 0x00000000001c0947 */ /* 0x010fea0003800000 */
[----:B------:R-:W0:Y:S01]  /*0220*/  LDC.64 R2, c[0x0][0x380] ;  /* 0x0000e000ff027b82 */ /* 0x000e220000000a00 */
[----:B------:R-:W-:Y:S01]  /*0230*/  IADD3 R0, PT, PT, R0, -UR7, RZ ;  /* 0x8000000700007c10 */ /* 0x000fe2000fffe0ff */
[----:B------:R-:W-:-:S04]  /*0240*/  VIADD R6, R7, -UR8 ;  /* 0x8000000807067c36 */ /* 0x000fc80008000000 */
[----:B------:R-:W-:-:S04]  /*0250*/  IMAD R7, R11, UR6, R0 ;  /* 0x000000060b077c24 */ /* 0x000fc8000f8e0200 */
[----:B------:R-:W-:-:S04]  /*0260*/  IMAD R7, R7, R10, R6 ;  /* 0x0000000a07077224 */ /* 0x000fc800078e0206 */
[----:B0-----:R-:W-:-:S06]  /*0270*/  IMAD.WIDE R2, R7, 0x4, R2 ;  /* 0x0000000407027825 */ /* 0x001fcc00078e0202 */
[----:B------:R0:W5:Y:S02]  /*0280*/  LDG.E R3, desc[UR4][R2.64] ;  /* 0x0000000402037981 */ /* 0x000164000c1e1900 */
.L_x_23:
[----:B------:R-:W-:Y:S05]  /*0290*/  BSYNC.RECONVERGENT B0 ;  /* 0x0000000000007941 */ /* 0x000fea0003800200 */
.L_x_22:
[----:B-----5:R-:W-:Y:S01]  /*02a0*/  STG.E desc[UR4][R4.64], R3 ;  /* 0x0000000304007986 */ /* 0x020fe2000c101904 */
[----:B------:R-:W-:Y:S05]  /*02b0*/  EXIT ;  /* 0x000000000000794d */ /* 0x000fea0003800000 */
.L_x_24:
        /* <DEDUP_REMOVED lines=12> */
.L_x_28:


//--------------------- .nv.global.init           --------------------------
	.section	.nv.global.init,"aw",@progbits
.nv.global.init:
	.type		$str,@object
	.size		$str,(.L_0 - $str)
$str:
        /*0000*/ 	.byte	0x6d, 0x61, 0x78, 0x5f, 0x70, 0x6f, 0x6f, 0x6c, 0x69, 0x6e, 0x67, 0x5f, 0x76, 0x61, 0x75, 0x65
        /*0010*/ 	.byte	0x3a, 0x20, 0x25, 0x66, 0x0a, 0x00
.L_0:


//--------------------- .nv.shared._Z14FC_relu_kernelPfiS_iS_ --------------------------
	.section	.nv.shared._Z14FC_relu_kernelPfiS_iS_,"aw",@nobits
	.sectionflags	@""
	.align	4
.nv.shared._Z14FC_relu_kernelPfiS_iS_:
	.zero		1028


//--------------------- .nv.shared.reserved.0     --------------------------
	.section	.nv.shared.reserved.0,"aw",@nobits
	.weak		__nv_reservedSMEM_offset_0_alias
	.size		__nv_reservedSMEM_offset_0_alias, 0, 64
	.other		__nv_reservedSMEM_offset_0_alias,@"STO_CUDA_RESERVED_SHARED STV_DEFAULT"
__nv_reservedSMEM_offset_0_alias:
	.zero		0
	.zero		64


//--------------------- .nv.shared._Z13conv2D_kernelPfiiiS_iiS_iii --------------------------
	.section	.nv.shared._Z13conv2D_kernelPfiiiS_iiS_iii,"aw",@nobits
	.sectionflags	@""
	.align	4
.nv.shared._Z13conv2D_kernelPfiiiS_iiS_iii:
	.zero		5520


//--------------------- .nv.shared._Z18max_pool_2D_kernelPfS_iiiii --------------------------
	.section	.nv.shared._Z18max_pool_2D_kernelPfS_iiiii,"aw",@nobits
	.sectionflags	@""
	.align	4
.nv.shared._Z18max_pool_2D_kernelPfS_iiiii:
	.zero		5120


//--------------------- .nv.constant0._Z14FC_relu_kernelPfiS_iS_ --------------------------
	.section	.nv.constant0._Z14FC_relu_kernelPfiS_iS_,"a",@progbits
	.sectionflags	@""
	.align	4
.nv.constant0._Z14FC_relu_kernelPfiS_iS_:
	.zero		936


//--------------------- .nv.constant0._Z13conv2D_kernelPfiiiS_iiS_iii --------------------------
	.section	.nv.constant0._Z13conv2D_kernelPfiiiS_iiS_iii,"a",@progbits
	.sectionflags	@""
	.align	4
.nv.constant0._Z13conv2D_kernelPfiiiS_iiS_iii:
	.zero		956


//--------------------- .nv.constant0._Z18max_pool_2D_kernelPfS_iiiii --------------------------
	.section	.nv.constant0._Z18max_pool_2D_kernelPfS_iiiii,"a",@progbits
	.sectionflags	@""
	.align	4
.nv.constant0._Z18max_pool_2D_kernelPfS_iiiii:
	.zero		932


//--------------------- .nv.constant0._Z10pad_kernelPfS_iiiiiii --------------------------
	.section	.nv.constant0._Z10pad_kernelPfS_iiiiiii,"a",@progbits
	.sectionflags	@""
	.align	4
.nv.constant0._Z10pad_kernelPfS_iiiiiii:
	.zero		940


//--------------------- SYMBOLS --------------------------

	.type		.nv.reservedSmem.offset0,@object
	.size		.nv.reservedSmem.offset0,0x4
	.type		.nv.reservedSmem.cap,@object
	.size		.nv.reservedSmem.cap,0x4
	.type		vprintf,@function
